//
// Generated by NVIDIA NVVM Compiler
//
// Compiler Build ID: CL-36424714
// Cuda compilation tools, release 13.0, V13.0.88
// Based on NVVM 20.0.0
//

.version 9.0
.target sm_100
.address_size 64

	// .globl	scale
.func  (.param .b64 func_retval0) __internal_accurate_pow
(
	.param .b64 __internal_accurate_pow_param_0,
	.param .b64 __internal_accurate_pow_param_1
)
;
.extern .shared .align 16 .b8 sdata[];
.extern .shared .align 16 .b8 products[];

.visible .entry scale(
	.param .u64 .ptr .align 1 scale_param_0,
	.param .u32 scale_param_1,
	.param .f64 scale_param_2
)
{
	.reg .pred 	%p<2>;
	.reg .b32 	%r<5>;
	.reg .b64 	%rd<5>;
	.reg .b64 	%fd<4>;

	ld.param.u64 	%rd1, [scale_param_0];
	ld.param.u32 	%r2, [scale_param_1];
	ld.param.f64 	%fd1, [scale_param_2];
	mov.u32 	%r3, %ctaid.x;
	mov.u32 	%r4, %tid.x;
	mad.lo.s32 	%r1, %r3, %r4, %r4;
	setp.ge.s32 	%p1, %r1, %r2;
	@%p1 bra 	$L__BB0_2;
	cvta.to.global.u64 	%rd2, %rd1;
	mul.wide.s32 	%rd3, %r1, 8;
	add.s64 	%rd4, %rd2, %rd3;
	ld.global.f64 	%fd2, [%rd4];
	mul.f64 	%fd3, %fd1, %fd2;
	st.global.f64 	[%rd4], %fd3;
$L__BB0_2:
	ret;

}
	// .globl	power
.visible .entry power(
	.param .u64 .ptr .align 1 power_param_0,
	.param .u32 power_param_1,
	.param .f64 power_param_2
)
{
	.reg .pred 	%p<24>;
	.reg .b32 	%r<28>;
	.reg .b64 	%rd<7>;
	.reg .b64 	%fd<25>;

	ld.param.u64 	%rd3, [power_param_0];
	ld.param.u32 	%r4, [power_param_1];
	ld.param.f64 	%fd10, [power_param_2];
	mov.u32 	%r5, %ctaid.x;
	mov.u32 	%r6, %tid.x;
	mad.lo.s32 	%r1, %r5, %r6, %r6;
	setp.ge.s32 	%p4, %r1, %r4;
	@%p4 bra 	$L__BB1_12;
	cvta.to.global.u64 	%rd4, %rd3;
	mul.wide.s32 	%rd5, %r1, 8;
	add.s64 	%rd1, %rd4, %rd5;
	ld.global.f64 	%fd1, [%rd1];
	{
	.reg .b32 %temp; 
	mov.b64 	{%temp, %r2}, %fd1;
	}
	{
	.reg .b32 %temp; 
	mov.b64 	{%temp, %r3}, %fd10;
	}
	shr.u32 	%r7, %r3, 20;
	and.b32  	%r8, %r7, 2047;
	add.s32 	%r9, %r8, -1012;
	mov.b64 	%rd6, %fd10;
	shl.b64 	%rd2, %rd6, %r9;
	setp.eq.s64 	%p3, %rd2, -9223372036854775808;
	abs.f64 	%fd2, %fd1;
	setp.neu.f64 	%p5, %fd1, 0d0000000000000000;
	@%p5 bra 	$L__BB1_3;
	setp.eq.s64 	%p8, %rd2, -9223372036854775808;
	abs.f64 	%fd18, %fd10;
	setp.neu.f64 	%p9, %fd18, 0d3FE0000000000000;
	and.pred  	%p3, %p9, %p8;
	selp.b32 	%r10, %r2, 0, %p3;
	setp.lt.s32 	%p10, %r3, 0;
	or.b32  	%r11, %r10, 2146435072;
	selp.b32 	%r12, %r11, %r10, %p10;
	mov.b32 	%r13, 0;
	mov.b64 	%fd24, {%r13, %r12};
	bra.uni 	$L__BB1_4;
$L__BB1_3:
	{ // callseq 0, 0
	.param .b64 param0;
	st.param.f64 	[param0], %fd2;
	.param .b64 param1;
	st.param.f64 	[param1], %fd10;
	.param .b64 retval0;
	call.uni (retval0), 
	__internal_accurate_pow, 
	(
	param0, 
	param1
	);
	ld.param.f64 	%fd11, [retval0];
	} // callseq 0
	setp.lt.s32 	%p6, %r2, 0;
	cvt.rzi.f64.f64 	%fd13, %fd10;
	setp.neu.f64 	%p7, %fd10, %fd13;
	neg.f64 	%fd14, %fd11;
	selp.f64 	%fd15, %fd14, %fd11, %p3;
	selp.f64 	%fd16, %fd15, %fd11, %p6;
	selp.f64 	%fd17, 0dFFF8000000000000, %fd16, %p6;
	selp.f64 	%fd24, %fd17, %fd16, %p7;
$L__BB1_4:
	add.f64 	%fd19, %fd10, %fd1;
	{
	.reg .b32 %temp; 
	mov.b64 	{%temp, %r14}, %fd19;
	}
	and.b32  	%r15, %r14, 2146435072;
	setp.ne.s32 	%p11, %r15, 2146435072;
	@%p11 bra 	$L__BB1_11;
	setp.num.f64 	%p12, %fd1, %fd10;
	@%p12 bra 	$L__BB1_7;
	add.rn.f64 	%fd24, %fd1, %fd10;
	bra.uni 	$L__BB1_11;
$L__BB1_7:
	abs.f64 	%fd20, %fd10;
	setp.neu.f64 	%p13, %fd20, 0d7FF0000000000000;
	@%p13 bra 	$L__BB1_9;
	setp.gt.f64 	%p18, %fd2, 0d3FF0000000000000;
	selp.b32 	%r23, 2146435072, 0, %p18;
	setp.lt.s32 	%p19, %r3, 0;
	xor.b32  	%r24, %r23, 2146435072;
	selp.b32 	%r25, %r24, %r23, %p19;
	setp.eq.f64 	%p20, %fd1, 0dBFF0000000000000;
	selp.b32 	%r26, 1072693248, %r25, %p20;
	mov.b32 	%r27, 0;
	mov.b64 	%fd24, {%r27, %r26};
	bra.uni 	$L__BB1_11;
$L__BB1_9:
	setp.neu.f64 	%p14, %fd2, 0d7FF0000000000000;
	@%p14 bra 	$L__BB1_11;
	setp.lt.s32 	%p15, %r2, 0;
	setp.lt.s32 	%p16, %r3, 0;
	selp.b32 	%r16, 0, 2146435072, %p16;
	and.b32  	%r17, %r3, 2147483647;
	setp.ne.s32 	%p17, %r17, 1071644672;
	or.b32  	%r18, %r16, -2147483648;
	selp.b32 	%r19, %r18, %r16, %p17;
	selp.b32 	%r20, %r19, %r16, %p3;
	selp.b32 	%r21, %r20, %r16, %p15;
	mov.b32 	%r22, 0;
	mov.b64 	%fd24, {%r22, %r21};
$L__BB1_11:
	setp.eq.f64 	%p21, %fd1, 0d3FF0000000000000;
	setp.eq.f64 	%p22, %fd10, 0d0000000000000000;
	selp.f64 	%fd21, 0d3FF0000000000000, %fd24, %p21;
	selp.f64 	%fd22, 0d3FF0000000000000, %fd21, %p22;
	st.global.f64 	[%rd1], %fd22;
$L__BB1_12:
	ret;

}
	// .globl	innerProduct
.visible .entry innerProduct(
	.param .u64 .ptr .align 1 innerProduct_param_0,
	.param .u64 .ptr .align 1 innerProduct_param_1,
	.param .u32 innerProduct_param_2,
	.param .u64 .ptr .align 1 innerProduct_param_3
)
{
	.reg .pred 	%p<6>;
	.reg .b32 	%r<20>;
	.reg .b64 	%rd<10>;
	.reg .b64 	%fd<9>;

	ld.param.u64 	%rd1, [innerProduct_param_0];
	ld.param.u64 	%rd2, [innerProduct_param_1];
	ld.param.u32 	%r19, [innerProduct_param_2];
	ld.param.u64 	%rd3, [innerProduct_param_3];
	mov.u32 	%r9, %ctaid.x;
	mov.u32 	%r10, %tid.x;
	mad.lo.s32 	%r1, %r9, %r10, %r10;
	setp.ge.s32 	%p1, %r1, %r19;
	shl.b32 	%r11, %r1, 3;
	mov.u32 	%r12, products;
	add.s32 	%r2, %r12, %r11;
	@%p1 bra 	$L__BB2_2;
	cvta.to.global.u64 	%rd4, %rd1;
	cvta.to.global.u64 	%rd5, %rd2;
	mul.wide.s32 	%rd6, %r1, 8;
	add.s64 	%rd7, %rd4, %rd6;
	ld.global.f64 	%fd1, [%rd7];
	add.s64 	%rd8, %rd5, %rd6;
	ld.global.f64 	%fd2, [%rd8];
	mul.f64 	%fd3, %fd1, %fd2;
	st.shared.f64 	[%r2], %fd3;
$L__BB2_2:
	bar.sync 	0;
	setp.eq.s32 	%p2, %r19, 0;
	@%p2 bra 	$L__BB2_7;
	shl.b32 	%r13, %r1, 1;
	or.b32  	%r3, %r13, 1;
	add.s32 	%r4, %r2, %r11;
	mov.u32 	%r15, sdata;
	add.s32 	%r5, %r15, %r11;
$L__BB2_4:
	setp.ge.s32 	%p3, %r3, %r19;
	@%p3 bra 	$L__BB2_6;
	ld.shared.v2.f64 	{%fd4, %fd5}, [%r4];
	add.f64 	%fd6, %fd5, %fd4;
	st.shared.f64 	[%r5], %fd6;
$L__BB2_6:
	bar.sync 	0;
	ld.shared.f64 	%fd7, [%r5];
	st.shared.f64 	[%r2], %fd7;
	shr.u32 	%r16, %r19, 31;
	add.s32 	%r17, %r19, %r16;
	shr.s32 	%r7, %r17, 1;
	bar.sync 	0;
	add.s32 	%r18, %r19, 1;
	setp.gt.u32 	%p4, %r18, 2;
	mov.u32 	%r19, %r7;
	@%p4 bra 	$L__BB2_4;
$L__BB2_7:
	setp.ne.s32 	%p5, %r1, 0;
	@%p5 bra 	$L__BB2_9;
	ld.shared.f64 	%fd8, [products];
	cvta.to.global.u64 	%rd9, %rd3;
	st.global.f64 	[%rd9], %fd8;
$L__BB2_9:
	ret;

}
	// .globl	multiply
.visible .entry multiply(
	.param .u64 .ptr .align 1 multiply_param_0,
	.param .u64 .ptr .align 1 multiply_param_1,
	.param .u32 multiply_param_2,
	.param .u32 multiply_param_3,
	.param .u64 .ptr .align 1 multiply_param_4
)
{


	ret;

}
	// .globl	vectorDot
.visible .entry vectorDot(
	.param .u64 .ptr .align 1 vectorDot_param_0,
	.param .u64 .ptr .align 1 vectorDot_param_1,
	.param .u32 vectorDot_param_2,
	.param .u64 .ptr .align 1 vectorDot_param_3
)
{
	.reg .pred 	%p<2>;
	.reg .b32 	%r<5>;
	.reg .b64 	%rd<11>;
	.reg .b64 	%fd<4>;

	ld.param.u64 	%rd1, [vectorDot_param_0];
	ld.param.u64 	%rd2, [vectorDot_param_1];
	ld.param.u32 	%r2, [vectorDot_param_2];
	ld.param.u64 	%rd3, [vectorDot_param_3];
	mov.u32 	%r3, %ctaid.x;
	mov.u32 	%r4, %tid.x;
	mad.lo.s32 	%r1, %r3, %r4, %r4;
	setp.ge.s32 	%p1, %r1, %r2;
	@%p1 bra 	$L__BB4_2;
	cvta.to.global.u64 	%rd4, %rd1;
	cvta.to.global.u64 	%rd5, %rd2;
	cvta.to.global.u64 	%rd6, %rd3;
	mul.wide.s32 	%rd7, %r1, 8;
	add.s64 	%rd8, %rd4, %rd7;
	ld.global.f64 	%fd1, [%rd8];
	add.s64 	%rd9, %rd5, %rd7;
	ld.global.f64 	%fd2, [%rd9];
	mul.f64 	%fd3, %fd1, %fd2;
	add.s64 	%rd10, %rd6, %rd7;
	st.global.f64 	[%rd10], %fd3;
$L__BB4_2:
	ret;

}
.func  (.param .b64 func_retval0) __internal_accurate_pow(
	.param .b64 __internal_accurate_pow_param_0,
	.param .b64 __internal_accurate_pow_param_1
)
{
	.reg .pred 	%p<8>;
	.reg .b32 	%r<49>;
	.reg .b32 	%f<3>;
	.reg .b64 	%fd<109>;

	ld.param.f64 	%fd10, [__internal_accurate_pow_param_0];
	ld.param.f64 	%fd11, [__internal_accurate_pow_param_1];
	{
	.reg .b32 %temp; 
	mov.b64 	{%temp, %r46}, %fd10;
	}
	{
	.reg .b32 %temp; 
	mov.b64 	{%r45, %temp}, %fd10;
	}
	shr.u32 	%r47, %r46, 20;
	setp.gt.u32 	%p1, %r46, 1048575;
	@%p1 bra 	$L__BB5_2;
	mul.f64 	%fd12, %fd10, 0d4350000000000000;
	{
	.reg .b32 %temp; 
	mov.b64 	{%temp, %r46}, %fd12;
	}
	{
	.reg .b32 %temp; 
	mov.b64 	{%r45, %temp}, %fd12;
	}
	shr.u32 	%r16, %r46, 20;
	add.s32 	%r47, %r16, -54;
$L__BB5_2:
	add.s32 	%r48, %r47, -1023;
	and.b32  	%r17, %r46, -2146435073;
	or.b32  	%r18, %r17, 1072693248;
	mov.b64 	%fd107, {%r45, %r18};
	setp.lt.u32 	%p2, %r18, 1073127583;
	@%p2 bra 	$L__BB5_4;
	{
	.reg .b32 %temp; 
	mov.b64 	{%r19, %temp}, %fd107;
	}
	{
	.reg .b32 %temp; 
	mov.b64 	{%temp, %r20}, %fd107;
	}
	add.s32 	%r21, %r20, -1048576;
	mov.b64 	%fd107, {%r19, %r21};
	add.s32 	%r48, %r47, -1022;
$L__BB5_4:
	add.f64 	%fd13, %fd107, 0dBFF0000000000000;
	add.f64 	%fd14, %fd107, 0d3FF0000000000000;
	rcp.approx.ftz.f64 	%fd15, %fd14;
	neg.f64 	%fd16, %fd14;
	fma.rn.f64 	%fd17, %fd16, %fd15, 0d3FF0000000000000;
	fma.rn.f64 	%fd18, %fd17, %fd17, %fd17;
	fma.rn.f64 	%fd19, %fd18, %fd15, %fd15;
	mul.f64 	%fd20, %fd13, %fd19;
	fma.rn.f64 	%fd21, %fd13, %fd19, %fd20;
	mul.f64 	%fd22, %fd21, %fd21;
	fma.rn.f64 	%fd23, %fd22, 0d3EB0F5FF7D2CAFE2, 0d3ED0F5D241AD3B5A;
	fma.rn.f64 	%fd24, %fd23, %fd22, 0d3EF3B20A75488A3F;
	fma.rn.f64 	%fd25, %fd24, %fd22, 0d3F1745CDE4FAECD5;
	fma.rn.f64 	%fd26, %fd25, %fd22, 0d3F3C71C7258A578B;
	fma.rn.f64 	%fd27, %fd26, %fd22, 0d3F6249249242B910;
	fma.rn.f64 	%fd28, %fd27, %fd22, 0d3F89999999999DFB;
	sub.f64 	%fd29, %fd13, %fd21;
	add.f64 	%fd30, %fd29, %fd29;
	neg.f64 	%fd31, %fd21;
	fma.rn.f64 	%fd32, %fd31, %fd13, %fd30;
	mul.f64 	%fd33, %fd19, %fd32;
	fma.rn.f64 	%fd34, %fd22, %fd28, 0d3FB5555555555555;
	mov.f64 	%fd35, 0d3FB5555555555555;
	sub.f64 	%fd36, %fd35, %fd34;
	fma.rn.f64 	%fd37, %fd22, %fd28, %fd36;
	add.f64 	%fd38, %fd37, 0dBC46A4CB00B9E7B0;
	add.f64 	%fd39, %fd34, %fd38;
	sub.f64 	%fd40, %fd34, %fd39;
	add.f64 	%fd41, %fd38, %fd40;
	mul.rn.f64 	%fd42, %fd21, %fd21;
	neg.f64 	%fd43, %fd42;
	fma.rn.f64 	%fd44, %fd21, %fd21, %fd43;
	{
	.reg .b32 %temp; 
	mov.b64 	{%r22, %temp}, %fd33;
	}
	{
	.reg .b32 %temp; 
	mov.b64 	{%temp, %r23}, %fd33;
	}
	add.s32 	%r24, %r23, 1048576;
	mov.b64 	%fd45, {%r22, %r24};
	fma.rn.f64 	%fd46, %fd21, %fd45, %fd44;
	mul.rn.f64 	%fd47, %fd42, %fd21;
	neg.f64 	%fd48, %fd47;
	fma.rn.f64 	%fd49, %fd42, %fd21, %fd48;
	fma.rn.f64 	%fd50, %fd42, %fd33, %fd49;
	fma.rn.f64 	%fd51, %fd46, %fd21, %fd50;
	mul.rn.f64 	%fd52, %fd39, %fd47;
	neg.f64 	%fd53, %fd52;
	fma.rn.f64 	%fd54, %fd39, %fd47, %fd53;
	fma.rn.f64 	%fd55, %fd39, %fd51, %fd54;
	fma.rn.f64 	%fd56, %fd41, %fd47, %fd55;
	add.f64 	%fd57, %fd52, %fd56;
	sub.f64 	%fd58, %fd52, %fd57;
	add.f64 	%fd59, %fd56, %fd58;
	add.f64 	%fd60, %fd21, %fd57;
	sub.f64 	%fd61, %fd21, %fd60;
	add.f64 	%fd62, %fd57, %fd61;
	add.f64 	%fd63, %fd59, %fd62;
	add.f64 	%fd64, %fd33, %fd63;
	add.f64 	%fd65, %fd60, %fd64;
	sub.f64 	%fd66, %fd60, %fd65;
	add.f64 	%fd67, %fd64, %fd66;
	xor.b32  	%r25, %r48, -2147483648;
	mov.b32 	%r26, 1127219200;
	mov.b64 	%fd68, {%r25, %r26};
	mov.b32 	%r27, -2147483648;
	mov.b64 	%fd69, {%r27, %r26};
	sub.f64 	%fd70, %fd68, %fd69;
	fma.rn.f64 	%fd71, %fd70, 0d3FE62E42FEFA39EF, %fd65;
	fma.rn.f64 	%fd72, %fd70, 0dBFE62E42FEFA39EF, %fd71;
	sub.f64 	%fd73, %fd72, %fd65;
	sub.f64 	%fd74, %fd67, %fd73;
	fma.rn.f64 	%fd75, %fd70, 0d3C7ABC9E3B39803F, %fd74;
	add.f64 	%fd76, %fd71, %fd75;
	sub.f64 	%fd77, %fd71, %fd76;
	add.f64 	%fd78, %fd75, %fd77;
	{
	.reg .b32 %temp; 
	mov.b64 	{%temp, %r28}, %fd11;
	}
	{
	.reg .b32 %temp; 
	mov.b64 	{%r29, %temp}, %fd11;
	}
	shl.b32 	%r30, %r28, 1;
	setp.gt.u32 	%p3, %r30, -33554433;
	and.b32  	%r31, %r28, -15728641;
	selp.b32 	%r32, %r31, %r28, %p3;
	mov.b64 	%fd79, {%r29, %r32};
	mul.rn.f64 	%fd80, %fd76, %fd79;
	neg.f64 	%fd81, %fd80;
	fma.rn.f64 	%fd82, %fd76, %fd79, %fd81;
	fma.rn.f64 	%fd83, %fd78, %fd79, %fd82;
	add.f64 	%fd4, %fd80, %fd83;
	sub.f64 	%fd84, %fd80, %fd4;
	add.f64 	%fd5, %fd83, %fd84;
	fma.rn.f64 	%fd85, %fd4, 0d3FF71547652B82FE, 0d4338000000000000;
	{
	.reg .b32 %temp; 
	mov.b64 	{%r13, %temp}, %fd85;
	}
	mov.f64 	%fd86, 0dC338000000000000;
	add.rn.f64 	%fd87, %fd85, %fd86;
	fma.rn.f64 	%fd88, %fd87, 0dBFE62E42FEFA39EF, %fd4;
	fma.rn.f64 	%fd89, %fd87, 0dBC7ABC9E3B39803F, %fd88;
	fma.rn.f64 	%fd90, %fd89, 0d3E5ADE1569CE2BDF, 0d3E928AF3FCA213EA;
	fma.rn.f64 	%fd91, %fd90, %fd89, 0d3EC71DEE62401315;
	fma.rn.f64 	%fd92, %fd91, %fd89, 0d3EFA01997C89EB71;
	fma.rn.f64 	%fd93, %fd92, %fd89, 0d3F2A01A014761F65;
	fma.rn.f64 	%fd94, %fd93, %fd89, 0d3F56C16C1852B7AF;
	fma.rn.f64 	%fd95, %fd94, %fd89, 0d3F81111111122322;
	fma.rn.f64 	%fd96, %fd95, %fd89, 0d3FA55555555502A1;
	fma.rn.f64 	%fd97, %fd96, %fd89, 0d3FC5555555555511;
	fma.rn.f64 	%fd98, %fd97, %fd89, 0d3FE000000000000B;
	fma.rn.f64 	%fd99, %fd98, %fd89, 0d3FF0000000000000;
	fma.rn.f64 	%fd100, %fd99, %fd89, 0d3FF0000000000000;
	{
	.reg .b32 %temp; 
	mov.b64 	{%r14, %temp}, %fd100;
	}
	{
	.reg .b32 %temp; 
	mov.b64 	{%temp, %r15}, %fd100;
	}
	shl.b32 	%r33, %r13, 20;
	add.s32 	%r34, %r33, %r15;
	mov.b64 	%fd108, {%r14, %r34};
	{
	.reg .b32 %temp; 
	mov.b64 	{%temp, %r35}, %fd4;
	}
	mov.b32 	%f2, %r35;
	abs.f32 	%f1, %f2;
	setp.lt.f32 	%p4, %f1, 0f4086232B;
	@%p4 bra 	$L__BB5_7;
	setp.lt.f64 	%p5, %fd4, 0d0000000000000000;
	add.f64 	%fd101, %fd4, 0d7FF0000000000000;
	selp.f64 	%fd108, 0d0000000000000000, %fd101, %p5;
	setp.geu.f32 	%p6, %f1, 0f40874800;
	@%p6 bra 	$L__BB5_7;
	shr.u32 	%r36, %r13, 31;
	add.s32 	%r37, %r13, %r36;
	shr.s32 	%r38, %r37, 1;
	shl.b32 	%r39, %r38, 20;
	add.s32 	%r40, %r15, %r39;
	mov.b64 	%fd102, {%r14, %r40};
	sub.s32 	%r41, %r13, %r38;
	shl.b32 	%r42, %r41, 20;
	add.s32 	%r43, %r42, 1072693248;
	mov.b32 	%r44, 0;
	mov.b64 	%fd103, {%r44, %r43};
	mul.f64 	%fd108, %fd103, %fd102;
$L__BB5_7:
	abs.f64 	%fd104, %fd108;
	setp.eq.f64 	%p7, %fd104, 0d7FF0000000000000;
	fma.rn.f64 	%fd105, %fd108, %fd5, %fd108;
	selp.f64 	%fd106, %fd108, %fd105, %p7;
	st.param.f64 	[func_retval0], %fd106;
	ret;

}


// ===== COMPILED SASS (sm_100) =====

	.target	sm_100

	.elftype	@"ET_EXEC"


//--------------------- .note.nv.tkinfo           --------------------------
	.section	.note.nv.tkinfo,"",@"SHT_NOTE"
	.sectionflags	@"SHF_NOTE_NV_TKINFO"
	.tkinfo
        /*0018*/ 	.word	0x00000002
        /*0030*/ 	.string	""
        /*0030*/ 	.string	"ptxas"
        /*0030*/ 	.string	"Cuda compilation tools, release 13.0, V13.0.88"
        /*0030*/ 	.string	"Build cuda_13.0.r13.0/compiler.36424714_0"
        /*0030*/ 	.string	"-arch sm_100 -m 64 "



//--------------------- .note.nv.cuinfo           --------------------------
	.section	.note.nv.cuinfo,"",@"SHT_NOTE"
	.sectionflags	@"SHF_NOTE_NV_CUINFO"
        /*0018*/ 	.short	0x0002
        /*001a*/ 	.short	0x0064
        /*001c*/ 	.short	0x0082
	.zero		2


//--------------------- .nv.info                  --------------------------
	.section	.nv.info,"",@"SHT_CUDA_INFO"
	.align	4


	//----- nvinfo : EIATTR_REGCOUNT
	.align		4
        /*0000*/ 	.byte	0x04, 0x2f
        /*0002*/ 	.short	(.L_1 - .L_0)
	.align		4
.L_0:
        /*0004*/ 	.word	index@(scale)
        /*0008*/ 	.word	0x00000008


	//----- nvinfo : EIATTR_FRAME_SIZE
	.align		4
.L_1:
        /*000c*/ 	.byte	0x04, 0x11
        /*000e*/ 	.short	(.L_3 - .L_2)
	.align		4
.L_2:
        /*0010*/ 	.word	index@(scale)
        /*0014*/ 	.word	0x00000000


	//----- nvinfo : EIATTR_REGCOUNT
	.align		4
.L_3:
        /*0018*/ 	.byte	0x04, 0x2f
        /*001a*/ 	.short	(.L_5 - .L_4)
	.align		4
.L_4:
        /*001c*/ 	.word	index@(power)
        /*0020*/ 	.word	0x0000001e


	//----- nvinfo : EIATTR_FRAME_SIZE
	.align		4
.L_5:
        /*0024*/ 	.byte	0x04, 0x11
        /*0026*/ 	.short	(.L_7 - .L_6)
	.align		4
.L_6:
        /*0028*/ 	.word	index@($power$__internal_accurate_pow)
        /*002c*/ 	.word	0x00000000


	//----- nvinfo : EIATTR_FRAME_SIZE
	.align		4
.L_7:
        /*0030*/ 	.byte	0x04, 0x11
        /*0032*/ 	.short	(.L_9 - .L_8)
	.align		4
.L_8:
        /*0034*/ 	.word	index@(power)
        /*0038*/ 	.word	0x00000000


	//----- nvinfo : EIATTR_REGCOUNT
	.align		4
.L_9:
        /*003c*/ 	.byte	0x04, 0x2f
        /*003e*/ 	.short	(.L_11 - .L_10)
	.align		4
.L_10:
        /*0040*/ 	.word	index@(innerProduct)
        /*0044*/ 	.word	0x0000000e


	//----- nvinfo : EIATTR_FRAME_SIZE
	.align		4
.L_11:
        /*0048*/ 	.byte	0x04, 0x11
        /*004a*/ 	.short	(.L_13 - .L_12)
	.align		4
.L_12:
        /*004c*/ 	.word	index@(innerProduct)
        /*0050*/ 	.word	0x00000000


	//----- nvinfo : EIATTR_REGCOUNT
	.align		4
.L_13:
        /*0054*/ 	.byte	0x04, 0x2f
        /*0056*/ 	.short	(.L_15 - .L_14)
	.align		4
.L_14:
        /*0058*/ 	.word	index@(multiply)
        /*005c*/ 	.word	0x00000004


	//----- nvinfo : EIATTR_FRAME_SIZE
	.align		4
.L_15:
        /*0060*/ 	.byte	0x04, 0x11
        /*0062*/ 	.short	(.L_17 - .L_16)
	.align		4
.L_16:
        /*0064*/ 	.word	index@(multiply)
        /*0068*/ 	.word	0x00000000


	//----- nvinfo : EIATTR_REGCOUNT
	.align		4
.L_17:
        /*006c*/ 	.byte	0x04, 0x2f
        /*006e*/ 	.short	(.L_19 - .L_18)
	.align		4
.L_18:
        /*0070*/ 	.word	index@(vectorDot)
        /*0074*/ 	.word	0x0000000e


	//----- nvinfo : EIATTR_FRAME_SIZE
	.align		4
.L_19:
        /*0078*/ 	.byte	0x04, 0x11
        /*007a*/ 	.short	(.L_21 - .L_20)
	.align		4
.L_20:
        /*007c*/ 	.word	index@(vectorDot)
        /*0080*/ 	.word	0x00000000


	//----- nvinfo : EIATTR_MIN_STACK_SIZE
	.align		4
.L_21:
        /*0084*/ 	.byte	0x04, 0x12
        /*0086*/ 	.short	(.L_23 - .L_22)
	.align		4
.L_22:
        /*0088*/ 	.word	index@(vectorDot)
        /*008c*/ 	.word	0x00000000


	//----- nvinfo : EIATTR_MIN_STACK_SIZE
	.align		4
.L_23:
        /*0090*/ 	.byte	0x04, 0x12
        /*0092*/ 	.short	(.L_25 - .L_24)
	.align		4
.L_24:
        /*0094*/ 	.word	index@(multiply)
        /*0098*/ 	.word	0x00000000


	//----- nvinfo : EIATTR_MIN_STACK_SIZE
	.align		4
.L_25:
        /*009c*/ 	.byte	0x04, 0x12
        /*009e*/ 	.short	(.L_27 - .L_26)
	.align		4
.L_26:
        /*00a0*/ 	.word	index@(innerProduct)
        /*00a4*/ 	.word	0x00000000


	//----- nvinfo : EIATTR_MIN_STACK_SIZE
	.align		4
.L_27:
        /*00a8*/ 	.byte	0x04, 0x12
        /*00aa*/ 	.short	(.L_29 - .L_28)
	.align		4
.L_28:
        /*00ac*/ 	.word	index@(power)
        /*00b0*/ 	.word	0x00000000


	//----- nvinfo : EIATTR_MIN_STACK_SIZE
	.align		4
.L_29:
        /*00b4*/ 	.byte	0x04, 0x12
        /*00b6*/ 	.short	(.L_31 - .L_30)
	.align		4
.L_30:
        /*00b8*/ 	.word	index@(scale)
        /*00bc*/ 	.word	0x00000000
.L_31:


//--------------------- .nv.compat                --------------------------
	.section	.nv.compat,"",@"SHT_CUDA_COMPAT_INFO"
	.align	4
        /*0000*/ 	.byte	0x02, 0x09, 0x00, 0x00, 0x02, 0x02, 0x01, 0x00, 0x02, 0x05, 0x05, 0x00, 0x03, 0x07, 0x01, 0x01
        /*0010*/ 	.byte	0x02, 0x03, 0x00, 0x00, 0x02, 0x06, 0x01, 0x00, 0x04, 0x0b, 0x08, 0x00, 0x01, 0x00, 0x00, 0x00
        /*0020*/ 	.byte	0x00, 0x00, 0x00, 0x00


//--------------------- .nv.info.vectorDot        --------------------------
	.section	.nv.info.vectorDot,"",@"SHT_CUDA_INFO"
	.sectionflags	@""
	.align	4


	//----- nvinfo : EIATTR_CUDA_API_VERSION
	.align		4
        /*0000*/ 	.byte	0x04, 0x37
        /*0002*/ 	.short	(.L_33 - .L_32)
.L_32:
        /*0004*/ 	.word	0x00000082


	//----- nvinfo : EIATTR_KPARAM_INFO
	.align		4
.L_33:
        /*0008*/ 	.byte	0x04, 0x17
        /*000a*/ 	.short	(.L_35 - .L_34)
.L_34:
        /*000c*/ 	.word	0x00000000
        /*0010*/ 	.short	0x0003
        /*0012*/ 	.short	0x0018
        /*0014*/ 	.byte	0x00, 0xf5, 0x21, 0x00


	//----- nvinfo : EIATTR_KPARAM_INFO
	.align		4
.L_35:
        /*0018*/ 	.byte	0x04, 0x17
        /*001a*/ 	.short	(.L_37 - .L_36)
.L_36:
        /*001c*/ 	.word	0x00000000
        /*0020*/ 	.short	0x0002
        /*0022*/ 	.short	0x0010
        /*0024*/ 	.byte	0x00, 0xf0, 0x11, 0x00


	//----- nvinfo : EIATTR_KPARAM_INFO
	.align		4
.L_37:
        /*0028*/ 	.byte	0x04, 0x17
        /*002a*/ 	.short	(.L_39 - .L_38)
.L_38:
        /*002c*/ 	.word	0x00000000
        /*0030*/ 	.short	0x0001
        /*0032*/ 	.short	0x0008
        /*0034*/ 	.byte	0x00, 0xf5, 0x21, 0x00


	//----- nvinfo : EIATTR_KPARAM_INFO
	.align		4
.L_39:
        /*0038*/ 	.byte	0x04, 0x17
        /*003a*/ 	.short	(.L_41 - .L_40)
.L_40:
        /*003c*/ 	.word	0x00000000
        /*0040*/ 	.short	0x0000
        /*0042*/ 	.short	0x0000
        /*0044*/ 	.byte	0x00, 0xf5, 0x21, 0x00


	//----- nvinfo : EIATTR_SPARSE_MMA_MASK
	.align		4
.L_41:
        /*0048*/ 	.byte	0x03, 0x50
        /*004a*/ 	.short	0x0000


	//----- nvinfo : EIATTR_MAXREG_COUNT
	.align		4
        /*004c*/ 	.byte	0x03, 0x1b
        /*004e*/ 	.short	0x00ff


	//----- nvinfo : EIATTR_MERCURY_ISA_VERSION
	.align		4
        /*0050*/ 	.byte	0x03, 0x5f
        /*0052*/ 	.short	0x0101


	//----- nvinfo : EIATTR_VRC_CTA_INIT_COUNT
	.align		4
        /*0054*/ 	.byte	0x02, 0x4a
	.zero		1
	.zero		1


	//----- nvinfo : EIATTR_EXIT_INSTR_OFFSETS
	.align		4
        /*0058*/ 	.byte	0x04, 0x1c
        /*005a*/ 	.short	(.L_43 - .L_42)


	//   ....[0]....
.L_42:
        /*005c*/ 	.word	0x00000060


	//   ....[1]....
        /*0060*/ 	.word	0x00000120


	//----- nvinfo : EIATTR_CBANK_PARAM_SIZE
	.align		4
.L_43:
        /*0064*/ 	.byte	0x03, 0x19
        /*0066*/ 	.short	0x0020


	//----- nvinfo : EIATTR_PARAM_CBANK
	.align		4
        /*0068*/ 	.byte	0x04, 0x0a
        /*006a*/ 	.short	(.L_45 - .L_44)
	.align		4
.L_44:
        /*006c*/ 	.word	index@(.nv.constant0.vectorDot)
        /*0070*/ 	.short	0x0380
        /*0072*/ 	.short	0x0020


	//----- nvinfo : EIATTR_SW_WAR
	.align		4
.L_45:
        /*0074*/ 	.byte	0x04, 0x36
        /*0076*/ 	.short	(.L_47 - .L_46)
.L_46:
        /*0078*/ 	.word	0x00000008
.L_47:


//--------------------- .nv.info.multiply         --------------------------
	.section	.nv.info.multiply,"",@"SHT_CUDA_INFO"
	.sectionflags	@""
	.align	4


	//----- nvinfo : EIATTR_CUDA_API_VERSION
	.align		4
        /*0000*/ 	.byte	0x04, 0x37
        /*0002*/ 	.short	(.L_49 - .L_48)
.L_48:
        /*0004*/ 	.word	0x00000082


	//----- nvinfo : EIATTR_KPARAM_INFO
	.align		4
.L_49:
        /*0008*/ 	.byte	0x04, 0x17
        /*000a*/ 	.short	(.L_51 - .L_50)
.L_50:
        /*000c*/ 	.word	0x00000000
        /*0010*/ 	.short	0x0004
        /*0012*/ 	.short	0x0018
        /*0014*/ 	.byte	0x00, 0xf5, 0x21, 0x00


	//----- nvinfo : EIATTR_KPARAM_INFO
	.align		4
.L_51:
        /*0018*/ 	.byte	0x04, 0x17
        /*001a*/ 	.short	(.L_53 - .L_52)
.L_52:
        /*001c*/ 	.word	0x00000000
        /*0020*/ 	.short	0x0003
        /*0022*/ 	.short	0x0014
        /*0024*/ 	.byte	0x00, 0xf0, 0x11, 0x00


	//----- nvinfo : EIATTR_KPARAM_INFO
	.align		4
.L_53:
        /*0028*/ 	.byte	0x04, 0x17
        /*002a*/ 	.short	(.L_55 - .L_54)
.L_54:
        /*002c*/ 	.word	0x00000000
        /*0030*/ 	.short	0x0002
        /*0032*/ 	.short	0x0010
        /*0034*/ 	.byte	0x00, 0xf0, 0x11, 0x00


	//----- nvinfo : EIATTR_KPARAM_INFO
	.align		4
.L_55:
        /*0038*/ 	.byte	0x04, 0x17
        /*003a*/ 	.short	(.L_57 - .L_56)
.L_56:
        /*003c*/ 	.word	0x00000000
        /*0040*/ 	.short	0x0001
        /*0042*/ 	.short	0x0008
        /*0044*/ 	.byte	0x00, 0xf5, 0x21, 0x00


	//----- nvinfo : EIATTR_KPARAM_INFO
	.align		4
.L_57:
        /*0048*/ 	.byte	0x04, 0x17
        /*004a*/ 	.short	(.L_59 - .L_58)
.L_58:
        /*004c*/ 	.word	0x00000000
        /*0050*/ 	.short	0x0000
        /*0052*/ 	.short	0x0000
        /*0054*/ 	.byte	0x00, 0xf5, 0x21, 0x00


	//----- nvinfo : EIATTR_SPARSE_MMA_MASK
	.align		4
.L_59:
        /*0058*/ 	.byte	0x03, 0x50
        /*005a*/ 	.short	0x0000


	//----- nvinfo : EIATTR_MAXREG_COUNT
	.align		4
        /*005c*/ 	.byte	0x03, 0x1b
        /*005e*/ 	.short	0x00ff


	//----- nvinfo : EIATTR_MERCURY_ISA_VERSION
	.align		4
        /*0060*/ 	.byte	0x03, 0x5f
        /*0062*/ 	.short	0x0101


	//----- nvinfo : EIATTR_VRC_CTA_INIT_COUNT
	.align		4
        /*0064*/ 	.byte	0x02, 0x4a
	.zero		1
	.zero		1


	//----- nvinfo : EIATTR_EXIT_INSTR_OFFSETS
	.align		4
        /*0068*/ 	.byte	0x04, 0x1c
        /*006a*/ 	.short	(.L_61 - .L_60)


	//   ....[0]....
.L_60:
        /*006c*/ 	.word	0x00000010


	//----- nvinfo : EIATTR_CBANK_PARAM_SIZE
	.align		4
.L_61:
        /*0070*/ 	.byte	0x03, 0x19
        /*0072*/ 	.short	0x0020


	//----- nvinfo : EIATTR_PARAM_CBANK
	.align		4
        /*0074*/ 	.byte	0x04, 0x0a
        /*0076*/ 	.short	(.L_63 - .L_62)
	.align		4
.L_62:
        /*0078*/ 	.word	index@(.nv.constant0.multiply)
        /*007c*/ 	.short	0x0380
        /*007e*/ 	.short	0x0020


	//----- nvinfo : EIATTR_SW_WAR
	.align		4
.L_63:
        /*0080*/ 	.byte	0x04, 0x36
        /*0082*/ 	.short	(.L_65 - .L_64)
.L_64:
        /*0084*/ 	.word	0x00000008
.L_65:


//--------------------- .nv.info.innerProduct     --------------------------
	.section	.nv.info.innerProduct,"",@"SHT_CUDA_INFO"
	.sectionflags	@""
	.align	4


	//----- nvinfo : EIATTR_CUDA_API_VERSION
	.align		4
        /*0000*/ 	.byte	0x04, 0x37
        /*0002*/ 	.short	(.L_67 - .L_66)
.L_66:
        /*0004*/ 	.word	0x00000082


	//----- nvinfo : EIATTR_KPARAM_INFO
	.align		4
.L_67:
        /*0008*/ 	.byte	0x04, 0x17
        /*000a*/ 	.short	(.L_69 - .L_68)
.L_68:
        /*000c*/ 	.word	0x00000000
        /*0010*/ 	.short	0x0003
        /*0012*/ 	.short	0x0018
        /*0014*/ 	.byte	0x00, 0xf5, 0x21, 0x00


	//----- nvinfo : EIATTR_KPARAM_INFO
	.align		4
.L_69:
        /*0018*/ 	.byte	0x04, 0x17
        /*001a*/ 	.short	(.L_71 - .L_70)
.L_70:
        /*001c*/ 	.word	0x00000000
        /*0020*/ 	.short	0x0002
        /*0022*/ 	.short	0x0010
        /*0024*/ 	.byte	0x00, 0xf0, 0x11, 0x00


	//----- nvinfo : EIATTR_KPARAM_INFO
	.align		4
.L_71:
        /*0028*/ 	.byte	0x04, 0x17
        /*002a*/ 	.short	(.L_73 - .L_72)
.L_72:
        /*002c*/ 	.word	0x00000000
        /*0030*/ 	.short	0x0001
        /*0032*/ 	.short	0x0008
        /*0034*/ 	.byte	0x00, 0xf5, 0x21, 0x00


	//----- nvinfo : EIATTR_KPARAM_INFO
	.align		4
.L_73:
        /*0038*/ 	.byte	0x04, 0x17
        /*003a*/ 	.short	(.L_75 - .L_74)
.L_74:
        /*003c*/ 	.word	0x00000000
        /*0040*/ 	.short	0x0000
        /*0042*/ 	.short	0x0000
        /*0044*/ 	.byte	0x00, 0xf5, 0x21, 0x00


	//----- nvinfo : EIATTR_SPARSE_MMA_MASK
	.align		4
.L_75:
        /*0048*/ 	.byte	0x03, 0x50
        /*004a*/ 	.short	0x0000


	//----- nvinfo : EIATTR_MAXREG_COUNT
	.align		4
        /*004c*/ 	.byte	0x03, 0x1b
        /*004e*/ 	.short	0x00ff


	//----- nvinfo : EIATTR_NUM_BARRIERS
	.align		4
        /*0050*/ 	.byte	0x02, 0x4c
        /*0052*/ 	.byte	0x01
	.zero		1


	//----- nvinfo : EIATTR_MERCURY_ISA_VERSION
	.align		4
        /*0054*/ 	.byte	0x03, 0x5f
        /*0056*/ 	.short	0x0101


	//----- nvinfo : EIATTR_VRC_CTA_INIT_COUNT
	.align		4
        /*0058*/ 	.byte	0x02, 0x4a
	.zero		1
	.zero		1


	//----- nvinfo : EIATTR_EXIT_INSTR_OFFSETS
	.align		4
        /*005c*/ 	.byte	0x04, 0x1c
        /*005e*/ 	.short	(.L_77 - .L_76)


	//   ....[0]....
.L_76:
        /*0060*/ 	.word	0x00000280


	//   ....[1]....
        /*0064*/ 	.word	0x000002f0


	//----- nvinfo : EIATTR_CBANK_PARAM_SIZE
	.align		4
.L_77:
        /*0068*/ 	.byte	0x03, 0x19
        /*006a*/ 	.short	0x0020


	//----- nvinfo : EIATTR_PARAM_CBANK
	.align		4
        /*006c*/ 	.byte	0x04, 0x0a
        /*006e*/ 	.short	(.L_79 - .L_78)
	.align		4
.L_78:
        /*0070*/ 	.word	index@(.nv.constant0.innerProduct)
        /*0074*/ 	.short	0x0380
        /*0076*/ 	.short	0x0020


	//----- nvinfo : EIATTR_SW_WAR
	.align		4
.L_79:
        /*0078*/ 	.byte	0x04, 0x36
        /*007a*/ 	.short	(.L_81 - .L_80)
.L_80:
        /*007c*/ 	.word	0x00000008
.L_81:


//--------------------- .nv.info.power            --------------------------
	.section	.nv.info.power,"",@"SHT_CUDA_INFO"
	.sectionflags	@""
	.align	4


	//----- nvinfo : EIATTR_CUDA_API_VERSION
	.align		4
        /*0000*/ 	.byte	0x04, 0x37
        /*0002*/ 	.short	(.L_83 - .L_82)
.L_82:
        /*0004*/ 	.word	0x00000082


	//----- nvinfo : EIATTR_KPARAM_INFO
	.align		4
.L_83:
        /*0008*/ 	.byte	0x04, 0x17
        /*000a*/ 	.short	(.L_85 - .L_84)
.L_84:
        /*000c*/ 	.word	0x00000000
        /*0010*/ 	.short	0x0002
        /*0012*/ 	.short	0x0010
        /*0014*/ 	.byte	0x00, 0xf0, 0x21, 0x00


	//----- nvinfo : EIATTR_KPARAM_INFO
	.align		4
.L_85:
        /*0018*/ 	.byte	0x04, 0x17
        /*001a*/ 	.short	(.L_87 - .L_86)
.L_86:
        /*001c*/ 	.word	0x00000000
        /*0020*/ 	.short	0x0001
        /*0022*/ 	.short	0x0008
        /*0024*/ 	.byte	0x00, 0xf0, 0x11, 0x00


	//----- nvinfo : EIATTR_KPARAM_INFO
	.align		4
.L_87:
        /*0028*/ 	.byte	0x04, 0x17
        /*002a*/ 	.short	(.L_89 - .L_88)
.L_88:
        /*002c*/ 	.word	0x00000000
        /*0030*/ 	.short	0x0000
        /*0032*/ 	.short	0x0000
        /*0034*/ 	.byte	0x00, 0xf5, 0x21, 0x00


	//----- nvinfo : EIATTR_SPARSE_MMA_MASK
	.align		4
.L_89:
        /*0038*/ 	.byte	0x03, 0x50
        /*003a*/ 	.short	0x0000


	//----- nvinfo : EIATTR_MAXREG_COUNT
	.align		4
        /*003c*/ 	.byte	0x03, 0x1b
        /*003e*/ 	.short	0x00ff


	//----- nvinfo : EIATTR_MERCURY_ISA_VERSION
	.align		4
        /*0040*/ 	.byte	0x03, 0x5f
        /*0042*/ 	.short	0x0101


	//----- nvinfo : EIATTR_VRC_CTA_INIT_COUNT
	.align		4
        /*0044*/ 	.byte	0x02, 0x4a
	.zero		1
	.zero		1


	//----- nvinfo : EIATTR_EXIT_INSTR_OFFSETS
	.align		4
        /*0048*/ 	.byte	0x04, 0x1c
        /*004a*/ 	.short	(.L_91 - .L_90)


	//   ....[0]....
.L_90:
        /*004c*/ 	.word	0x00000060


	//   ....[1]....
        /*0050*/ 	.word	0x00000590


	//----- nvinfo : EIATTR_CRS_STACK_SIZE
	.align		4
.L_91:
        /*0054*/ 	.byte	0x04, 0x1e
        /*0056*/ 	.short	(.L_93 - .L_92)
.L_92:
        /*0058*/ 	.word	0x00000000


	//----- nvinfo : EIATTR_CBANK_PARAM_SIZE
	.align		4
.L_93:
        /*005c*/ 	.byte	0x03, 0x19
        /*005e*/ 	.short	0x0018


	//----- nvinfo : EIATTR_PARAM_CBANK
	.align		4
        /*0060*/ 	.byte	0x04, 0x0a
        /*0062*/ 	.short	(.L_95 - .L_94)
	.align		4
.L_94:
        /*0064*/ 	.word	index@(.nv.constant0.power)
        /*0068*/ 	.short	0x0380
        /*006a*/ 	.short	0x0018


	//----- nvinfo : EIATTR_SW_WAR
	.align		4
.L_95:
        /*006c*/ 	.byte	0x04, 0x36
        /*006e*/ 	.short	(.L_97 - .L_96)
.L_96:
        /*0070*/ 	.word	0x00000008
.L_97:


//--------------------- .nv.info.scale            --------------------------
	.section	.nv.info.scale,"",@"SHT_CUDA_INFO"
	.sectionflags	@""
	.align	4


	//----- nvinfo : EIATTR_CUDA_API_VERSION
	.align		4
        /*0000*/ 	.byte	0x04, 0x37
        /*0002*/ 	.short	(.L_99 - .L_98)
.L_98:
        /*0004*/ 	.word	0x00000082


	//----- nvinfo : EIATTR_KPARAM_INFO
	.align		4
.L_99:
        /*0008*/ 	.byte	0x04, 0x17
        /*000a*/ 	.short	(.L_101 - .L_100)
.L_100:
        /*000c*/ 	.word	0x00000000
        /*0010*/ 	.short	0x0002
        /*0012*/ 	.short	0x0010
        /*0014*/ 	.byte	0x00, 0xf0, 0x21, 0x00


	//----- nvinfo : EIATTR_KPARAM_INFO
	.align		4
.L_101:
        /*0018*/ 	.byte	0x04, 0x17
        /*001a*/ 	.short	(.L_103 - .L_102)
.L_102:
        /*001c*/ 	.word	0x00000000
        /*0020*/ 	.short	0x0001
        /*0022*/ 	.short	0x0008
        /*0024*/ 	.byte	0x00, 0xf0, 0x11, 0x00


	//----- nvinfo : EIATTR_KPARAM_INFO
	.align		4
.L_103:
        /*0028*/ 	.byte	0x04, 0x17
        /*002a*/ 	.short	(.L_105 - .L_104)
.L_104:
        /*002c*/ 	.word	0x00000000
        /*0030*/ 	.short	0x0000
        /*0032*/ 	.short	0x0000
        /*0034*/ 	.byte	0x00, 0xf5, 0x21, 0x00


	//----- nvinfo : EIATTR_SPARSE_MMA_MASK
	.align		4
.L_105:
        /*0038*/ 	.byte	0x03, 0x50
        /*003a*/ 	.short	0x0000


	//----- nvinfo : EIATTR_MAXREG_COUNT
	.align		4
        /*003c*/ 	.byte	0x03, 0x1b
        /*003e*/ 	.short	0x00ff


	//----- nvinfo : EIATTR_MERCURY_ISA_VERSION
	.align		4
        /*0040*/ 	.byte	0x03, 0x5f
        /*0042*/ 	.short	0x0101


	//----- nvinfo : EIATTR_VRC_CTA_INIT_COUNT
	.align		4
        /*0044*/ 	.byte	0x02, 0x4a
	.zero		1
	.zero		1


	//----- nvinfo : EIATTR_EXIT_INSTR_OFFSETS
	.align		4
        /*0048*/ 	.byte	0x04, 0x1c
        /*004a*/ 	.short	(.L_107 - .L_106)


	//   ....[0]....
.L_106:
        /*004c*/ 	.word	0x00000060


	//   ....[1]....
        /*0050*/ 	.word	0x000000e0


	//----- nvinfo : EIATTR_CBANK_PARAM_SIZE
	.align		4
.L_107:
        /*0054*/ 	.byte	0x03, 0x19
        /*0056*/ 	.short	0x0018


	//----- nvinfo : EIATTR_PARAM_CBANK
	.align		4
        /*0058*/ 	.byte	0x04, 0x0a
        /*005a*/ 	.short	(.L_109 - .L_108)
	.align		4
.L_108:
        /*005c*/ 	.word	index@(.nv.constant0.scale)
        /*0060*/ 	.short	0x0380
        /*0062*/ 	.short	0x0018


	//----- nvinfo : EIATTR_SW_WAR
	.align		4
.L_109:
        /*0064*/ 	.byte	0x04, 0x36
        /*0066*/ 	.short	(.L_111 - .L_110)
.L_110:
        /*0068*/ 	.word	0x00000008
.L_111:


//--------------------- .nv.callgraph             --------------------------
	.section	.nv.callgraph,"",@"SHT_CUDA_CALLGRAPH"
	.align	4
	.sectionentsize	8
	.align		4
        /*0000*/ 	.word	0x00000000
	.align		4
        /*0004*/ 	.word	0xffffffff
	.align		4
        /*0008*/ 	.word	0x00000000
	.align		4
        /*000c*/ 	.word	0xfffffffe
	.align		4
        /*0010*/ 	.word	0x00000000
	.align		4
        /*0014*/ 	.word	0xfffffffd
	.align		4
        /*0018*/ 	.word	0x00000000
	.align		4
        /*001c*/ 	.word	0xfffffffc


//--------------------- .text.vectorDot           --------------------------
	.section	.text.vectorDot,"ax",@progbits
	.align	128
        .global         vectorDot
        .type           vectorDot,@function
        .size           vectorDot,(.L_x_15 - vectorDot)
        .other          vectorDot,@"STO_CUDA_ENTRY STV_DEFAULT"
vectorDot:
.text.vectorDot:
[----:B------:R-:W-:Y:S01]  /*0000*/  LDC R1, c[0x0][0x37c] ;  /* 0x0000df00ff017b82 */ /* 0x000fe20000000800 */
[----:B------:R-:W0:Y:S07]  /*0010*/  S2R R11, SR_TID.X ;  /* 0x00000000000b7919 */ /* 0x000e2e0000002100 */
[----:B------:R-:W0:Y:S01]  /*0020*/  S2UR UR4, SR_CTAID.X ;  /* 0x00000000000479c3 */ /* 0x000e220000002500 */
[----:B------:R-:W1:Y:S01]  /*0030*/  LDCU UR5, c[0x0][0x390] ;  /* 0x00007200ff0577ac */ /* 0x000e620008000800 */
[----:B0-----:R-:W-:-:S05]  /*0040*/  IMAD R11, R11, UR4, R11 ;  /* 0x000000040b0b7c24 */ /* 0x001fca000f8e020b */
[----:B-1----:R-:W-:-:S13]  /*0050*/  ISETP.GE.AND P0, PT, R11, UR5, PT ;  /* 0x000000050b007c0c */ /* 0x002fda000bf06270 */
[----:B------:R-:W-:Y:S05]  /*0060*/  @P0 EXIT ;  /* 0x000000000000094d */ /* 0x000fea0003800000 */
[----:B------:R-:W0:Y:S01]  /*0070*/  LDC.64 R2, c[0x0][0x380] ;  /* 0x0000e000ff027b82 */ /* 0x000e220000000a00 */
[----:B------:R-:W1:Y:S07]  /*0080*/  LDCU.64 UR4, c[0x0][0x358] ;  /* 0x00006b00ff0477ac */ /* 0x000e6e0008000a00 */
[----:B------:R-:W2:Y:S08]  /*0090*/  LDC.64 R4, c[0x0][0x388] ;  /* 0x0000e200ff047b82 */ /* 0x000eb00000000a00 */
[----:B------:R-:W3:Y:S01]  /*00a0*/  LDC.64 R8, c[0x0][0x398] ;  /* 0x0000e600ff087b82 */ /* 0x000ee20000000a00 */
[----:B0-----:R-:W-:-:S06]  /*00b0*/  IMAD.WIDE R2, R11, 0x8, R2 ;  /* 0x000000080b027825 */ /* 0x001fcc00078e0202 */
[----:B-1----:R-:W4:Y:S01]  /*00c0*/  LDG.E.64 R2, desc[UR4][R2.64] ;  /* 0x0000000402027981 */ /* 0x002f22000c1e1b00 */
[----:B--2---:R-:W-:-:S06]  /*00d0*/  IMAD.WIDE R4, R11, 0x8, R4 ;  /* 0x000000080b047825 */ /* 0x004fcc00078e0204 */
[----:B------:R-:W4:Y:S01]  /*00e0*/  LDG.E.64 R4, desc[UR4][R4.64] ;  /* 0x0000000404047981 */ /* 0x000f22000c1e1b00 */
[----:B---3--:R-:W-:Y:S01]  /*00f0*/  IMAD.WIDE R8, R11, 0x8, R8 ;  /* 0x000000080b087825 */ /* 0x008fe200078e0208 */
[----:B----4-:R-:W-:-:S07]  /*0100*/  DMUL R6, R2, R4 ;  /* 0x0000000402067228 */ /* 0x010fce0000000000 */
[----:B------:R-:W-:Y:S01]  /*0110*/  STG.E.64 desc[UR4][R8.64], R6 ;  /* 0x0000000608007986 */ /* 0x000fe2000c101b04 */
[----:B------:R-:W-:Y:S05]  /*0120*/  EXIT ;  /* 0x000000000000794d */ /* 0x000fea0003800000 */
.L_x_0:
[----:B------:R-:W-:-:S00]  /*0130*/  BRA `(.L_x_0) ;  /* 0xfffffffc00fc7947 */ /* 0x000fc0000383ffff */
[----:B------:R-:W-:-:S00]  /*0140*/  NOP ;  /* 0x0000000000007918 */ /* 0x000fc00000000000 */
        /* <DEDUP_REMOVED lines=11> */
.L_x_15:


//--------------------- .text.multiply            --------------------------
	.section	.text.multiply,"ax",@progbits
	.align	128
        .global         multiply
        .type           multiply,@function
        .size           multiply,(.L_x_16 - multiply)
        .other          multiply,@"STO_CUDA_ENTRY STV_DEFAULT"
multiply:
.text.multiply:
[----:B------:R-:W-:Y:S01]  /*0000*/  LDC R1, c[0x0][0x37c] ;  /* 0x0000df00ff017b82 */ /* 0x000fe20000000800 */
[----:B------:R-:W-:Y:S05]  /*0010*/  EXIT ;  /* 0x000000000000794d */ /* 0x000fea0003800000 */
.L_x_1:
        /* <DEDUP_REMOVED lines=14> */
.L_x_16:


//--------------------- .text.innerProduct        --------------------------
	.section	.text.innerProduct,"ax",@progbits
	.align	128
        .global         innerProduct
        .type           innerProduct,@function
        .size           innerProduct,(.L_x_17 - innerProduct)
        .other          innerProduct,@"STO_CUDA_ENTRY STV_DEFAULT"
innerProduct:
.text.innerProduct:
[----:B------:R-:W-:Y:S01]  /*0000*/  LDC R1, c[0x0][0x37c] ;  /* 0x0000df00ff017b82 */ /* 0x000fe20000000800 */
[----:B------:R-:W0:Y:S07]  /*0010*/  S2R R9, SR_TID.X ;  /* 0x0000000000097919 */ /* 0x000e2e0000002100 */
[----:B------:R-:W0:Y:S01]  /*0020*/  S2UR UR4, SR_CTAID.X ;  /* 0x00000000000479c3 */ /* 0x000e220000002500 */
[----:B------:R-:W1:Y:S01]  /*0030*/  LDCU UR6, c[0x0][0x390] ;  /* 0x00007200ff0677ac */ /* 0x000e620008000800 */
[----:B------:R-:W2:Y:S06]  /*0040*/  LDCU.64 UR8, c[0x0][0x358] ;  /* 0x00006b00ff0877ac */ /* 0x000eac0008000a00 */
[----:B------:R-:W3:Y:S08]  /*0050*/  LDC.64 R2, c[0x0][0x380] ;  /* 0x0000e000ff027b82 */ /* 0x000ef00000000a00 */
[----:B------:R-:W4:Y:S01]  /*0060*/  LDC.64 R4, c[0x0][0x388] ;  /* 0x0000e200ff047b82 */ /* 0x000f220000000a00 */
[----:B0-----:R-:W-:-:S05]  /*0070*/  IMAD R9, R9, UR4, R9 ;  /* 0x0000000409097c24 */ /* 0x001fca000f8e0209 */
[----:B-1----:R-:W-:-:S13]  /*0080*/  ISETP.GE.AND P1, PT, R9, UR6, PT ;  /* 0x0000000609007c0c */ /* 0x002fda000bf26270 */
[----:B---3--:R-:W-:-:S04]  /*0090*/  @!P1 IMAD.WIDE R2, R9, 0x8, R2 ;  /* 0x0000000809029825 */ /* 0x008fc800078e0202 */
[C---:B----4-:R-:W-:Y:S02]  /*00a0*/  @!P1 IMAD.WIDE R4, R9.reuse, 0x8, R4 ;  /* 0x0000000809049825 */ /* 0x050fe400078e0204 */
[----:B--2---:R-:W2:Y:S04]  /*00b0*/  @!P1 LDG.E.64 R2, desc[UR8][R2.64] ;  /* 0x0000000802029981 */ /* 0x004ea8000c1e1b00 */
[----:B------:R-:W2:Y:S01]  /*00c0*/  @!P1 LDG.E.64 R4, desc[UR8][R4.64] ;  /* 0x0000000804049981 */ /* 0x000ea2000c1e1b00 */
[----:B------:R-:W0:Y:S01]  /*00d0*/  S2UR UR5, SR_CgaCtaId ;  /* 0x00000000000579c3 */ /* 0x000e220000008800 */
[----:B------:R-:W-:Y:S01]  /*00e0*/  UMOV UR4, 0x400 ;  /* 0x0000040000047882 */ /* 0x000fe20000000000 */
[----:B------:R-:W-:Y:S01]  /*00f0*/  UISETP.NE.AND UP0, UPT, UR6, URZ, UPT ;  /* 0x000000ff0600728c */ /* 0x000fe2000bf05270 */
[----:B------:R-:W-:Y:S01]  /*0100*/  ISETP.NE.AND P0, PT, R9, RZ, PT ;  /* 0x000000ff0900720c */ /* 0x000fe20003f05270 */
[----:B0-----:R-:W-:-:S06]  /*0110*/  ULEA UR4, UR5, UR4, 0x18 ;  /* 0x0000000405047291 */ /* 0x001fcc000f8ec0ff */
[----:B------:R-:W-:Y:S01]  /*0120*/  LEA R11, R9, UR4, 0x3 ;  /* 0x00000004090b7c11 */ /* 0x000fe2000f8e18ff */
[----:B--2---:R-:W-:-:S07]  /*0130*/  @!P1 DMUL R6, R2, R4 ;  /* 0x0000000402069228 */ /* 0x004fce0000000000 */
[----:B------:R0:W-:Y:S01]  /*0140*/  @!P1 STS.64 [R11], R6 ;  /* 0x000000060b009388 */ /* 0x0001e20000000a00 */
[----:B------:R-:W-:Y:S06]  /*0150*/  BAR.SYNC.DEFER_BLOCKING 0x0 ;  /* 0x0000000000007b1d */ /* 0x000fec0000010000 */
[----:B------:R-:W-:Y:S05]  /*0160*/  BRA.U !UP0, `(.L_x_2) ;  /* 0x0000000108447547 */ /* 0x000fea000b800000 */
[C---:B------:R-:W-:Y:S01]  /*0170*/  LEA R0, R9.reuse, 0x1, 0x1 ;  /* 0x0000000109007811 */ /* 0x040fe200078e08ff */
[----:B------:R-:W-:Y:S01]  /*0180*/  IMAD R9, R9, 0x8, R11 ;  /* 0x0000000809097824 */ /* 0x000fe200078e020b */
[----:B------:R-:W1:Y:S01]  /*0190*/  LDCU UR4, c[0x0][0x390] ;  /* 0x00007200ff0477ac */ /* 0x000e620008000800 */
[----:B------:R-:W-:-:S05]  /*01a0*/  NOP ;  /* 0x0000000000007918 */ /* 0x000fca0000000000 */
.L_x_3:
[----:B-1----:R-:W-:Y:S01]  /*01b0*/  ISETP.GE.AND P1, PT, R0, UR4, PT ;  /* 0x0000000400007c0c */ /* 0x002fe2000bf26270 */
[----:B------:R-:W-:Y:S02]  /*01c0*/  UIADD3 UR6, UPT, UPT, UR4, 0x1, URZ ;  /* 0x0000000104067890 */ /* 0x000fe4000fffe0ff */
[----:B------:R-:W-:Y:S02]  /*01d0*/  ULEA.HI UR5, UR4, UR4, URZ, 0x1 ;  /* 0x0000000404057291 */ /* 0x000fe4000f8f08ff */
[----:B------:R-:W-:Y:S02]  /*01e0*/  UISETP.GT.U32.AND UP0, UPT, UR6, 0x2, UPT ;  /* 0x000000020600788c */ /* 0x000fe4000bf04070 */
[----:B------:R-:W-:-:S06]  /*01f0*/  USHF.R.S32.HI UR4, URZ, 0x1, UR5 ;  /* 0x00000001ff047899 */ /* 0x000fcc0008011405 */
[----:B0-----:R-:W0:Y:S02]  /*0200*/  @!P1 LDS.128 R4, [R9] ;  /* 0x0000000009049984 */ /* 0x001e240000000c00 */
[----:B0-----:R-:W-:-:S07]  /*0210*/  @!P1 DADD R4, R4, R6 ;  /* 0x0000000004049229 */ /* 0x001fce0000000006 */
[----:B------:R-:W-:Y:S01]  /*0220*/  @!P1 STS.64 [R11], R4 ;  /* 0x000000040b009388 */ /* 0x000fe20000000a00 */
[----:B------:R-:W-:Y:S06]  /*0230*/  BAR.SYNC.DEFER_BLOCKING 0x0 ;  /* 0x0000000000007b1d */ /* 0x000fec0000010000 */
[----:B--2---:R-:W0:Y:S04]  /*0240*/  LDS.64 R2, [R11] ;  /* 0x000000000b027984 */ /* 0x004e280000000a00 */
[----:B0-----:R2:W-:Y:S01]  /*0250*/  STS.64 [R11], R2 ;  /* 0x000000020b007388 */ /* 0x0015e20000000a00 */
[----:B------:R-:W-:Y:S06]  /*0260*/  BAR.SYNC.DEFER_BLOCKING 0x0 ;  /* 0x0000000000007b1d */ /* 0x000fec0000010000 */
[----:B------:R-:W-:Y:S05]  /*0270*/  BRA.U UP0, `(.L_x_3) ;  /* 0xfffffffd00cc7547 */ /* 0x000fea000b83ffff */
.L_x_2:
[----:B------:R-:W-:Y:S05]  /*0280*/  @P0 EXIT ;  /* 0x000000000000094d */ /* 0x000fea0003800000 */
[----:B------:R-:W1:Y:S01]  /*0290*/  S2UR UR5, SR_CgaCtaId ;  /* 0x00000000000579c3 */ /* 0x000e620000008800 */
[----:B------:R-:W-:-:S07]  /*02a0*/  UMOV UR4, 0x400 ;  /* 0x0000040000047882 */ /* 0x000fce0000000000 */
[----:B------:R-:W3:Y:S01]  /*02b0*/  LDC.64 R4, c[0x0][0x398] ;  /* 0x0000e600ff047b82 */ /* 0x000ee20000000a00 */
[----:B-1----:R-:W-:-:S09]  /*02c0*/  ULEA UR4, UR5, UR4, 0x18 ;  /* 0x0000000405047291 */ /* 0x002fd2000f8ec0ff */
[----:B--2---:R-:W3:Y:S04]  /*02d0*/  LDS.64 R2, [UR4] ;  /* 0x00000004ff027984 */ /* 0x004ee80008000a00 */
[----:B---3--:R-:W-:Y:S01]  /*02e0*/  STG.E.64 desc[UR8][R4.64], R2 ;  /* 0x0000000204007986 */ /* 0x008fe2000c101b08 */
[----:B------:R-:W-:Y:S05]  /*02f0*/  EXIT ;  /* 0x000000000000794d */ /* 0x000fea0003800000 */
.L_x_4:
        /* <DEDUP_REMOVED lines=16> */
.L_x_17:


//--------------------- .text.power               --------------------------
	.section	.text.power,"ax",@progbits
	.align	128
        .global         power
        .type           power,@function
        .size           power,(.L_x_14 - power)
        .other          power,@"STO_CUDA_ENTRY STV_DEFAULT"
power:
.text.power:
        /* <DEDUP_REMOVED lines=9> */
[----:B------:R-:W2:Y:S01]  /*0090*/  LDC.64 R10, c[0x0][0x390] ;  /* 0x0000e400ff0a7b82 */ /* 0x000ea20000000a00 */
[----:B0-----:R-:W-:-:S05]  /*00a0*/  IMAD.WIDE R2, R5, 0x8, R2 ;  /* 0x0000000805027825 */ /* 0x001fca00078e0202 */
[----:B-1----:R-:W3:Y:S01]  /*00b0*/  LDG.E.64 R4, desc[UR8][R2.64] ;  /* 0x0000000802047981 */ /* 0x002ee2000c1e1b00 */
[----:B------:R-:W-:Y:S01]  /*00c0*/  BSSY.RECONVERGENT B0, `(.L_x_5) ;  /* 0x0000025000007945 */ /* 0x000fe20003800200 */
[----:B--2---:R-:W-:-:S04]  /*00d0*/  SHF.R.U32.HI R0, RZ, 0x14, R11 ;  /* 0x00000014ff007819 */ /* 0x004fc8000001160b */
[----:B------:R-:W-:-:S05]  /*00e0*/  LOP3.LUT R0, R0, 0x7ff, RZ, 0xc0, !PT ;  /* 0x000007ff00007812 */ /* 0x000fca00078ec0ff */
[----:B------:R-:W-:-:S05]  /*00f0*/  VIADD R9, R0, 0xfffffc0c ;  /* 0xfffffc0c00097836 */ /* 0x000fca0000000000 */
[CC--:B------:R-:W-:Y:S02]  /*0100*/  SHF.L.U32 R0, R10.reuse, R9.reuse, RZ ;  /* 0x000000090a007219 */ /* 0x0c0fe400000006ff */
[----:B------:R-:W-:Y:S02]  /*0110*/  SHF.L.U64.HI R9, R10, R9, R11 ;  /* 0x000000090a097219 */ /* 0x000fe4000001020b */
[----:B------:R-:W-:-:S04]  /*0120*/  ISETP.NE.U32.AND P0, PT, R0, RZ, PT ;  /* 0x000000ff0000720c */ /* 0x000fc80003f05070 */
[----:B------:R-:W-:-:S04]  /*0130*/  ISETP.NE.AND.EX P0, PT, R9, -0x80000000, PT, P0 ;  /* 0x800000000900780c */ /* 0x000fc80003f05300 */
[----:B------:R-:W-:Y:S01]  /*0140*/  PLOP3.LUT P1, PT, P0, PT, PT, 0x8, 0x80 ;  /* 0x000000000080781c */ /* 0x000fe2000072e170 */
[----:B---3--:R-:W-:-:S06]  /*0150*/  DSETP.NEU.AND P2, PT, R4, RZ, PT ;  /* 0x000000ff0400722a */ /* 0x008fcc0003f4d000 */
[----:B------:R-:W-:-:S08]  /*0160*/  ISETP.GE.OR P3, PT, R11, RZ, P2 ;  /* 0x000000ff0b00720c */ /* 0x000fd00001766670 */
[----:B------:R-:W0:Y:S01]  /*0170*/  @!P2 LDC.64 R6, c[0x0][0x390] ;  /* 0x0000e400ff06ab82 */ /* 0x000e220000000a00 */
[----:B------:R-:W-:Y:S01]  /*0180*/  @!P2 IMAD.MOV.U32 R8, RZ, RZ, RZ ;  /* 0x000000ffff08a224 */ /* 0x000fe200078e00ff */
[----:B0-----:R-:W-:-:S06]  /*0190*/  @!P2 DSETP.NEU.AND P1, PT, |R6|, 0.5, !P0 ;  /* 0x3fe000000600a42a */ /* 0x001fcc000472d200 */
[----:B------:R-:W-:-:S04]  /*01a0*/  @!P2 SEL R9, R5, RZ, P1 ;  /* 0x000000ff0509a207 */ /* 0x000fc80000800000 */
[----:B------:R-:W-:Y:S01]  /*01b0*/  @!P3 LOP3.LUT R9, R9, 0x7ff00000, RZ, 0xfc, !PT ;  /* 0x7ff000000909b812 */ /* 0x000fe200078efcff */
[----:B------:R-:W-:Y:S06]  /*01c0*/  @!P2 BRA `(.L_x_6) ;  /* 0x000000000050a947 */ /* 0x000fec0003800000 */
[----:B------:R-:W-:Y:S01]  /*01d0*/  DADD R6, -RZ, |R4| ;  /* 0x00000000ff067229 */ /* 0x000fe20000000504 */
[----:B------:R-:W-:Y:S01]  /*01e0*/  BSSY.RECONVERGENT B1, `(.L_x_7) ;  /* 0x0000003000017945 */ /* 0x000fe20003800200 */
[----:B------:R-:W-:-:S09]  /*01f0*/  MOV R0, 0x210 ;  /* 0x0000021000007802 */ /* 0x000fd20000000f00 */
[----:B------:R-:W-:Y:S05]  /*0200*/  CALL.REL.NOINC `($power$__internal_accurate_pow) ;  /* 0x0000000000e47944 */ /* 0x000fea0003c00000 */
[----:B------:R-:W-:Y:S05]  /*0210*/  BSYNC.RECONVERGENT B1 ;  /* 0x0000000000017941 */ /* 0x000fea0003800200 */
.L_x_7:
[----:B------:R-:W0:Y:S01]  /*0220*/  LDCU.64 UR4, c[0x0][0x390] ;  /* 0x00007200ff0477ac */ /* 0x000e220008000a00 */
[----:B------:R-:W-:Y:S01]  /*0230*/  IMAD.MOV.U32 R10, RZ, RZ, R13 ;  /* 0x000000ffff0a7224 */ /* 0x000fe200078e000d */
[----:B------:R-:W-:Y:S01]  /*0240*/  ISETP.GE.AND P2, PT, R5, RZ, PT ;  /* 0x000000ff0500720c */ /* 0x000fe20003f46270 */
[----:B------:R-:W-:-:S06]  /*0250*/  IMAD.MOV.U32 R11, RZ, RZ, R12 ;  /* 0x000000ffff0b7224 */ /* 0x000fcc00078e000c */
[----:B------:R-:W-:Y:S01]  /*0260*/  DADD R10, -RZ, -R10 ;  /* 0x00000000ff0a7229 */ /* 0x000fe2000000090a */
[----:B0-----:R-:W-:Y:S02]  /*0270*/  IMAD.U32 R6, RZ, RZ, UR4 ;  /* 0x00000004ff067e24 */ /* 0x001fe4000f8e00ff */
[----:B------:R-:W-:-:S04]  /*0280*/  IMAD.U32 R7, RZ, RZ, UR5 ;  /* 0x00000005ff077e24 */ /* 0x000fc8000f8e00ff */
[----:B------:R-:W0:Y:S02]  /*0290*/  FRND.F64.TRUNC R8, R6 ;  /* 0x0000000600087313 */ /* 0x000e24000030d800 */
[----:B0-----:R-:W-:Y:S01]  /*02a0*/  DSETP.NEU.AND P0, PT, R8, R6, PT ;  /* 0x000000060800722a */ /* 0x001fe20003f0d000 */
[-C--:B------:R-:W-:Y:S02]  /*02b0*/  FSEL R8, R10, R13.reuse, P1 ;  /* 0x0000000d0a087208 */ /* 0x080fe40000800000 */
[-C--:B------:R-:W-:Y:S02]  /*02c0*/  FSEL R9, R11, R12.reuse, P1 ;  /* 0x0000000c0b097208 */ /* 0x080fe40000800000 */
[----:B------:R-:W-:Y:S02]  /*02d0*/  FSEL R8, R8, R13, !P2 ;  /* 0x0000000d08087208 */ /* 0x000fe40005000000 */
[----:B------:R-:W-:-:S07]  /*02e0*/  FSEL R9, R9, R12, !P2 ;  /* 0x0000000c09097208 */ /* 0x000fce0005000000 */
[----:B------:R-:W-:Y:S02]  /*02f0*/  @P0 FSEL R8, R8, RZ, P2 ;  /* 0x000000ff08080208 */ /* 0x000fe40001000000 */
[----:B------:R-:W-:-:S07]  /*0300*/  @P0 FSEL R9, R9, -QNAN , P2 ;  /* 0xfff8000009090808 */ /* 0x000fce0001000000 */
.L_x_6:
[----:B------:R-:W-:Y:S05]  /*0310*/  BSYNC.RECONVERGENT B0 ;  /* 0x0000000000007941 */ /* 0x000fea0003800200 */
.L_x_5:
[----:B------:R-:W-:Y:S01]  /*0320*/  DADD R10, R4, R6 ;  /* 0x00000000040a7229 */ /* 0x000fe20000000006 */
[----:B------:R-:W-:Y:S09]  /*0330*/  BSSY.RECONVERGENT B0, `(.L_x_8) ;  /* 0x000001e000007945 */ /* 0x000ff20003800200 */
[----:B------:R-:W-:-:S04]  /*0340*/  LOP3.LUT R10, R11, 0x7ff00000, RZ, 0xc0, !PT ;  /* 0x7ff000000b0a7812 */ /* 0x000fc800078ec0ff */
[----:B------:R-:W-:-:S13]  /*0350*/  ISETP.NE.AND P0, PT, R10, 0x7ff00000, PT ;  /* 0x7ff000000a00780c */ /* 0x000fda0003f05270 */
[----:B------:R-:W-:Y:S05]  /*0360*/  @P0 BRA `(.L_x_9) ;  /* 0x0000000000680947 */ /* 0x000fea0003800000 */
[----:B------:R-:W-:-:S14]  /*0370*/  DSETP.NAN.AND P0, PT, R4, R6, PT ;  /* 0x000000060400722a */ /* 0x000fdc0003f08000 */
[----:B------:R-:W-:Y:S01]  /*0380*/  @P0 DADD R8, R4, R6 ;  /* 0x0000000004080229 */ /* 0x000fe20000000006 */
[----:B------:R-:W-:Y:S10]  /*0390*/  @P0 BRA `(.L_x_9) ;  /* 0x00000000005c0947 */ /* 0x000ff40003800000 */
[----:B------:R-:W-:-:S14]  /*03a0*/  DSETP.NEU.AND P0, PT, |R6|, +INF , PT ;  /* 0x7ff000000600742a */ /* 0x000fdc0003f0d200 */
[----:B------:R-:W-:Y:S05]  /*03b0*/  @P0 BRA `(.L_x_10) ;  /* 0x0000000000240947 */ /* 0x000fea0003800000 */
[----:B------:R-:W0:Y:S01]  /*03c0*/  LDCU UR4, c[0x0][0x394] ;  /* 0x00007280ff0477ac */ /* 0x000e220008000800 */
[----:B------:R-:W-:-:S06]  /*03d0*/  DSETP.GT.AND P0, PT, |R4|, 1, PT ;  /* 0x3ff000000400742a */ /* 0x000fcc0003f04200 */
[----:B------:R-:W-:Y:S01]  /*03e0*/  SEL R8, RZ, 0x7ff00000, !P0 ;  /* 0x7ff00000ff087807 */ /* 0x000fe20004000000 */
[----:B------:R-:W-:Y:S01]  /*03f0*/  DSETP.NEU.AND P0, PT, R4, -1, PT ;  /* 0xbff000000400742a */ /* 0x000fe20003f0d000 */
[----:B0-----:R-:W-:-:S13]  /*0400*/  ISETP.LE.AND P1, PT, RZ, UR4, PT ;  /* 0x00000004ff007c0c */ /* 0x001fda000bf23270 */
[----:B------:R-:W-:-:S04]  /*0410*/  @!P1 LOP3.LUT R8, R8, 0x7ff00000, RZ, 0x3c, !PT ;  /* 0x7ff0000008089812 */ /* 0x000fc800078e3cff */
[----:B------:R-:W-:Y:S01]  /*0420*/  SEL R9, R8, 0x3ff00000, P0 ;  /* 0x3ff0000008097807 */ /* 0x000fe20000000000 */
[----:B------:R-:W-:Y:S01]  /*0430*/  IMAD.MOV.U32 R8, RZ, RZ, RZ ;  /* 0x000000ffff087224 */ /* 0x000fe200078e00ff */
[----:B------:R-:W-:Y:S06]  /*0440*/  BRA `(.L_x_9) ;  /* 0x0000000000307947 */ /* 0x000fec0003800000 */
.L_x_10:
[----:B------:R-:W-:-:S14]  /*0450*/  DSETP.NEU.AND P0, PT, |R4|, +INF , PT ;  /* 0x7ff000000400742a */ /* 0x000fdc0003f0d200 */
[----:B------:R-:W-:Y:S05]  /*0460*/  @P0 BRA `(.L_x_9) ;  /* 0x0000000000280947 */ /* 0x000fea0003800000 */
[----:B------:R-:W0:Y:S01]  /*0470*/  LDC R0, c[0x0][0x394] ;  /* 0x0000e500ff007b82 */ /* 0x000e220000000800 */
[----:B------:R-:W-:Y:S01]  /*0480*/  ISETP.GE.AND P2, PT, R5, RZ, PT ;  /* 0x000000ff0500720c */ /* 0x000fe20003f46270 */
[----:B------:R-:W-:Y:S01]  /*0490*/  IMAD.MOV.U32 R8, RZ, RZ, RZ ;  /* 0x000000ffff087224 */ /* 0x000fe200078e00ff */
[C---:B0-----:R-:W-:Y:S02]  /*04a0*/  ISETP.GE.AND P0, PT, R0.reuse, RZ, PT ;  /* 0x000000ff0000720c */ /* 0x041fe40003f06270 */
[----:B------:R-:W-:Y:S02]  /*04b0*/  LOP3.LUT R0, R0, 0x7fffffff, RZ, 0xc0, !PT ;  /* 0x7fffffff00007812 */ /* 0x000fe400078ec0ff */
[----:B------:R-:W-:Y:S02]  /*04c0*/  SEL R9, RZ, 0x7ff00000, !P0 ;  /* 0x7ff00000ff097807 */ /* 0x000fe40004000000 */
[----:B------:R-:W-:-:S03]  /*04d0*/  ISETP.NE.AND P0, PT, R0, 0x3fe00000, PT ;  /* 0x3fe000000000780c */ /* 0x000fc60003f05270 */
[----:B------:R-:W-:-:S05]  /*04e0*/  VIADD R0, R9, 0x80000000 ;  /* 0x8000000009007836 */ /* 0x000fca0000000000 */
[----:B------:R-:W-:-:S04]  /*04f0*/  SEL R0, R0, R9, P0 ;  /* 0x0000000900007207 */ /* 0x000fc80000000000 */
[----:B------:R-:W-:-:S07]  /*0500*/  @!P2 SEL R9, R0, R9, P1 ;  /* 0x000000090009a207 */ /* 0x000fce0000800000 */
.L_x_9:
[----:B------:R-:W-:Y:S05]  /*0510*/  BSYNC.RECONVERGENT B0 ;  /* 0x0000000000007941 */ /* 0x000fea0003800200 */
.L_x_8:
[----:B------:R-:W-:Y:S02]  /*0520*/  DSETP.NEU.AND P0, PT, R4, 1, PT ;  /* 0x3ff000000400742a */ /* 0x000fe40003f0d000 */
[----:B------:R-:W-:-:S04]  /*0530*/  DSETP.NEU.AND P1, PT, R6, RZ, PT ;  /* 0x000000ff0600722a */ /* 0x000fc80003f2d000 */
[----:B------:R-:W-:Y:S02]  /*0540*/  FSEL R4, R8, RZ, P0 ;  /* 0x000000ff08047208 */ /* 0x000fe40000000000 */
[----:B------:R-:W-:Y:S02]  /*0550*/  FSEL R8, R9, 1.875, P0 ;  /* 0x3ff0000009087808 */ /* 0x000fe40000000000 */
[----:B------:R-:W-:Y:S02]  /*0560*/  FSEL R4, R4, RZ, P1 ;  /* 0x000000ff04047208 */ /* 0x000fe40000800000 */
[----:B------:R-:W-:-:S05]  /*0570*/  FSEL R5, R8, 1.875, P1 ;  /* 0x3ff0000008057808 */ /* 0x000fca0000800000 */
[----:B------:R-:W-:Y:S01]  /*0580*/  STG.E.64 desc[UR8][R2.64], R4 ;  /* 0x0000000402007986 */ /* 0x000fe2000c101b08 */
[----:B------:R-:W-:Y:S05]  /*0590*/  EXIT ;  /* 0x000000000000794d */ /* 0x000fea0003800000 */
        .type           $power$__internal_accurate_pow,@function
        .size           $power$__internal_accurate_pow,(.L_x_14 - $power$__internal_accurate_pow)
$power$__internal_accurate_pow:
[----:B------:R-:W-:Y:S01]  /*05a0*/  ISETP.GT.U32.AND P0, PT, R7, 0xfffff, PT ;  /* 0x000fffff0700780c */ /* 0x000fe20003f04070 */
[----:B------:R-:W-:Y:S01]  /*05b0*/  IMAD.MOV.U32 R8, RZ, RZ, R7 ;  /* 0x000000ffff087224 */ /* 0x000fe200078e0007 */
[----:B------:R-:W-:Y:S01]  /*05c0*/  UMOV UR4, 0x7d2cafe2 ;  /* 0x7d2cafe200047882 */ /* 0x000fe20000000000 */
[----:B------:R-:W-:Y:S01]  /*05d0*/  IMAD.MOV.U32 R14, RZ, RZ, RZ ;  /* 0x000000ffff0e7224 */ /* 0x000fe200078e00ff */
[----:B------:R-:W-:Y:S01]  /*05e0*/  UMOV UR5, 0x3eb0f5ff ;  /* 0x3eb0f5ff00057882 */ /* 0x000fe20000000000 */
[----:B------:R-:W-:Y:S01]  /*05f0*/  IMAD.MOV.U32 R18, RZ, RZ, 0x41ad3b5a ;  /* 0x41ad3b5aff127424 */ /* 0x000fe200078e00ff */
[----:B------:R-:W-:Y:S01]  /*0600*/  UMOV UR10, 0xfefa39ef ;  /* 0xfefa39ef000a7882 */ /* 0x000fe20000000000 */
[----:B------:R-:W-:Y:S01]  /*0610*/  IMAD.MOV.U32 R19, RZ, RZ, 0x3ed0f5d2 ;  /* 0x3ed0f5d2ff137424 */ /* 0x000fe200078e00ff */
[----:B------:R-:W-:Y:S01]  /*0620*/  UMOV UR11, 0x3fe62e42 ;  /* 0x3fe62e42000b7882 */ /* 0x000fe20000000000 */
[----:B------:R-:W-:Y:S01]  /*0630*/  UMOV UR12, 0x3b39803f ;  /* 0x3b39803f000c7882 */ /* 0x000fe20000000000 */
[----:B------:R-:W-:-:S03]  /*0640*/  UMOV UR13, 0x3c7abc9e ;  /* 0x3c7abc9e000d7882 */ /* 0x000fc60000000000 */
[----:B------:R-:W-:-:S10]  /*0650*/  @!P0 DMUL R22, R6, 1.80143985094819840000e+16 ;  /* 0x4350000006168828 */ /* 0x000fd40000000000 */
[----:B------:R-:W-:Y:S02]  /*0660*/  @!P0 IMAD.MOV.U32 R8, RZ, RZ, R23 ;  /* 0x000000ffff088224 */ /* 0x000fe400078e0017 */
[----:B------:R-:W-:-:S03]  /*0670*/  @!P0 IMAD.MOV.U32 R6, RZ, RZ, R22 ;  /* 0x000000ffff068224 */ /* 0x000fc600078e0016 */
[----:B------:R-:W-:Y:S01]  /*0680*/  LOP3.LUT R8, R8, 0x800fffff, RZ, 0xc0, !PT ;  /* 0x800fffff08087812 */ /* 0x000fe200078ec0ff */
[----:B------:R-:W-:Y:S01]  /*0690*/  IMAD.MOV.U32 R12, RZ, RZ, R6 ;  /* 0x000000ffff0c7224 */ /* 0x000fe200078e0006 */
[----:B------:R-:W-:Y:S02]  /*06a0*/  SHF.R.U32.HI R6, RZ, 0x14, R7 ;  /* 0x00000014ff067819 */ /* 0x000fe40000011607 */
[----:B------:R-:W-:Y:S02]  /*06b0*/  LOP3.LUT R13, R8, 0x3ff00000, RZ, 0xfc, !PT ;  /* 0x3ff00000080d7812 */ /* 0x000fe400078efcff */
[----:B------:R-:W-:Y:S02]  /*06c0*/  @!P0 LEA.HI R6, R23, 0xffffffca, RZ, 0xc ;  /* 0xffffffca17068811 */ /* 0x000fe400078f60ff */
[----:B------:R-:W-:-:S03]  /*06d0*/  ISETP.GE.U32.AND P2, PT, R13, 0x3ff6a09f, PT ;  /* 0x3ff6a09f0d00780c */ /* 0x000fc60003f46070 */
[----:B------:R-:W-:-:S10]  /*06e0*/  VIADD R7, R6, 0xfffffc01 ;  /* 0xfffffc0106077836 */ /* 0x000fd40000000000 */
[----:B------:R-:W-:Y:S02]  /*06f0*/  @P2 VIADD R9, R13, 0xfff00000 ;  /* 0xfff000000d092836 */ /* 0x000fe40000000000 */
[----:B------:R-:W-:Y:S02]  /*0700*/  @P2 VIADD R7, R6, 0xfffffc02 ;  /* 0xfffffc0206072836 */ /* 0x000fe40000000000 */
[----:B------:R-:W-:-:S03]  /*0710*/  @P2 IMAD.MOV.U32 R13, RZ, RZ, R9 ;  /* 0x000000ffff0d2224 */ /* 0x000fc600078e0009 */
[----:B------:R-:W-:Y:S01]  /*0720*/  LOP3.LUT R6, R7, 0x80000000, RZ, 0x3c, !PT ;  /* 0x8000000007067812 */ /* 0x000fe200078e3cff */
[----:B------:R-:W-:Y:S02]  /*0730*/  IMAD.MOV.U32 R7, RZ, RZ, 0x43300000 ;  /* 0x43300000ff077424 */ /* 0x000fe400078e00ff */
[C---:B------:R-:W-:Y:S02]  /*0740*/  DADD R10, R12.reuse, 1 ;  /* 0x3ff000000c0a7429 */ /* 0x040fe40000000000 */
[----:B------:R-:W-:-:S04]  /*0750*/  DADD R12, R12, -1 ;  /* 0xbff000000c0c7429 */ /* 0x000fc80000000000 */
[----:B------:R-:W0:Y:S02]  /*0760*/  MUFU.RCP64H R15, R11 ;  /* 0x0000000b000f7308 */ /* 0x000e240000001800 */
[----:B0-----:R-:W-:-:S08]  /*0770*/  DFMA R8, -R10, R14, 1 ;  /* 0x3ff000000a08742b */ /* 0x001fd0000000010e */
[----:B------:R-:W-:-:S08]  /*0780*/  DFMA R8, R8, R8, R8 ;  /* 0x000000080808722b */ /* 0x000fd00000000008 */
[----:B------:R-:W-:-:S08]  /*0790*/  DFMA R14, R14, R8, R14 ;  /* 0x000000080e0e722b */ /* 0x000fd0000000000e */
[----:B------:R-:W-:-:S08]  /*07a0*/  DMUL R8, R12, R14 ;  /* 0x0000000e0c087228 */ /* 0x000fd00000000000 */
[----:B------:R-:W-:-:S08]  /*07b0*/  DFMA R8, R12, R14, R8 ;  /* 0x0000000e0c08722b */ /* 0x000fd00000000008 */
[----:B------:R-:W-:Y:S02]  /*07c0*/  DMUL R16, R8, R8 ;  /* 0x0000000808107228 */ /* 0x000fe40000000000 */
[----:B------:R-:W-:-:S06]  /*07d0*/  DADD R20, R12, -R8 ;  /* 0x000000000c147229 */ /* 0x000fcc0000000808 */
[----:B------:R-:W-:Y:S01]  /*07e0*/  DFMA R10, R16, UR4, R18 ;  /* 0x00000004100a7c2b */ /* 0x000fe20008000012 */
[----:B------:R-:W-:Y:S01]  /*07f0*/  UMOV UR4, 0x75488a3f ;  /* 0x75488a3f00047882 */ /* 0x000fe20000000000 */
[----:B------:R-:W-:Y:S01]  /*0800*/  UMOV UR5, 0x3ef3b20a ;  /* 0x3ef3b20a00057882 */ /* 0x000fe20000000000 */
[----:B------:R-:W-:-:S05]  /*0810*/  DADD R20, R20, R20 ;  /* 0x0000000014147229 */ /* 0x000fca0000000014 */
[----:B------:R-:W-:Y:S01]  /*0820*/  DFMA R10, R16, R10, UR4 ;  /* 0x00000004100a7e2b */ /* 0x000fe2000800000a */
[----:B------:R-:W-:Y:S01]  /*0830*/  UMOV UR4, 0xe4faecd5 ;  /* 0xe4faecd500047882 */ /* 0x000fe20000000000 */
[----:B------:R-:W-:Y:S01]  /*0840*/  UMOV UR5, 0x3f1745cd ;  /* 0x3f1745cd00057882 */ /* 0x000fe20000000000 */
[-C--:B------:R-:W-:Y:S02]  /*0850*/  DFMA R20, R12, -R8.reuse, R20 ;  /* 0x800000080c14722b */ /* 0x080fe40000000014 */
[----:B------:R-:W-:-:S03]  /*0860*/  DMUL R12, R8, R8 ;  /* 0x00000008080c7228 */ /* 0x000fc60000000000 */
[----:B------:R-:W-:Y:S01]  /*0870*/  DFMA R10, R16, R10, UR4 ;  /* 0x00000004100a7e2b */ /* 0x000fe2000800000a */
[----:B------:R-:W-:Y:S01]  /*0880*/  UMOV UR4, 0x258a578b ;  /* 0x258a578b00047882 */ /* 0x000fe20000000000 */
[----:B------:R-:W-:Y:S01]  /*0890*/  UMOV UR5, 0x3f3c71c7 ;  /* 0x3f3c71c700057882 */ /* 0x000fe20000000000 */
[----:B------:R-:W-:-:S05]  /*08a0*/  DMUL R14, R14, R20 ;  /* 0x000000140e0e7228 */ /* 0x000fca0000000000 */
[----:B------:R-:W-:Y:S01]  /*08b0*/  DFMA R10, R16, R10, UR4 ;  /* 0x00000004100a7e2b */ /* 0x000fe2000800000a */
[----:B------:R-:W-:Y:S01]  /*08c0*/  UMOV UR4, 0x9242b910 ;  /* 0x9242b91000047882 */ /* 0x000fe20000000000 */
[----:B------:R-:W-:-:S06]  /*08d0*/  UMOV UR5, 0x3f624924 ;  /* 0x3f62492400057882 */ /* 0x000fcc0000000000 */
[----:B------:R-:W-:Y:S01]  /*08e0*/  DFMA R10, R16, R10, UR4 ;  /* 0x00000004100a7e2b */ /* 0x000fe2000800000a */
[----:B------:R-:W-:Y:S01]  /*08f0*/  UMOV UR4, 0x99999dfb ;  /* 0x99999dfb00047882 */ /* 0x000fe20000000000 */
[----:B------:R-:W-:-:S06]  /*0900*/  UMOV UR5, 0x3f899999 ;  /* 0x3f89999900057882 */ /* 0x000fcc0000000000 */
[----:B------:R-:W-:Y:S01]  /*0910*/  DFMA R18, R16, R10, UR4 ;  /* 0x0000000410127e2b */ /* 0x000fe2000800000a */
[----:B------:R-:W-:Y:S01]  /*0920*/  UMOV UR4, 0x55555555 ;  /* 0x5555555500047882 */ /* 0x000fe20000000000 */
[----:B------:R-:W-:-:S06]  /*0930*/  UMOV UR5, 0x3fb55555 ;  /* 0x3fb5555500057882 */ /* 0x000fcc0000000000 */
[----:B------:R-:W-:-:S08]  /*0940*/  DFMA R10, R16, R18, UR4 ;  /* 0x00000004100a7e2b */ /* 0x000fd00008000012 */
[----:B------:R-:W-:Y:S01]  /*0950*/  DADD R24, -R10, UR4 ;  /* 0x000000040a187e29 */ /* 0x000fe20008000100 */
[----:B------:R-:W-:Y:S01]  /*0960*/  UMOV UR4, 0xb9e7b0 ;  /* 0x00b9e7b000047882 */ /* 0x000fe20000000000 */
[----:B------:R-:W-:-:S06]  /*0970*/  UMOV UR5, 0x3c46a4cb ;  /* 0x3c46a4cb00057882 */ /* 0x000fcc0000000000 */
[----:B------:R-:W-:Y:S02]  /*0980*/  DFMA R20, R16, R18, R24 ;  /* 0x000000121014722b */ /* 0x000fe40000000018 */
[C---:B------:R-:W-:Y:S01]  /*0990*/  DMUL R16, R8.reuse, R12 ;  /* 0x0000000c08107228 */ /* 0x040fe20000000000 */
[----:B------:R-:W-:Y:S01]  /*09a0*/  VIADD R19, R15, 0x100000 ;  /* 0x001000000f137836 */ /* 0x000fe20000000000 */
[----:B------:R-:W-:Y:S01]  /*09b0*/  DFMA R24, R8, R8, -R12 ;  /* 0x000000080818722b */ /* 0x000fe2000000080c */
[----:B------:R-:W-:-:S03]  /*09c0*/  IMAD.MOV.U32 R18, RZ, RZ, R14 ;  /* 0x000000ffff127224 */ /* 0x000fc600078e000e */
[----:B------:R-:W-:Y:S01]  /*09d0*/  DADD R20, R20, -UR4 ;  /* 0x8000000414147e29 */ /* 0x000fe20008000000 */
[----:B------:R-:W-:Y:S01]  /*09e0*/  UMOV UR4, 0x80000000 ;  /* 0x8000000000047882 */ /* 0x000fe20000000000 */
[C---:B------:R-:W-:Y:S01]  /*09f0*/  DFMA R26, R8.reuse, R12, -R16 ;  /* 0x0000000c081a722b */ /* 0x040fe20000000810 */
[----:B------:R-:W-:Y:S01]  /*0a00*/  UMOV UR5, 0x43300000 ;  /* 0x4330000000057882 */ /* 0x000fe20000000000 */
[----:B------:R-:W-:-:S04]  /*0a10*/  DFMA R24, R8, R18, R24 ;  /* 0x000000120818722b */ /* 0x000fc80000000018 */
[----:B------:R-:W-:Y:S02]  /*0a20*/  DADD R18, R10, R20 ;  /* 0x000000000a127229 */ /* 0x000fe40000000014 */
[----:B------:R-:W-:-:S06]  /*0a30*/  DFMA R26, R14, R12, R26 ;  /* 0x0000000c0e1a722b */ /* 0x000fcc000000001a */
[----:B------:R-:W-:Y:S02]  /*0a40*/  DMUL R12, R18, R16 ;  /* 0x00000010120c7228 */ /* 0x000fe40000000000 */
[----:B------:R-:W-:Y:S02]  /*0a50*/  DFMA R24, R8, R24, R26 ;  /* 0x000000180818722b */ /* 0x000fe4000000001a */
[----:B------:R-:W-:-:S04]  /*0a60*/  DADD R26, R10, -R18 ;  /* 0x000000000a1a7229 */ /* 0x000fc80000000812 */
[----:B------:R-:W-:-:S04]  /*0a70*/  DFMA R10, R18, R16, -R12 ;  /* 0x00000010120a722b */ /* 0x000fc8000000080c */
[----:B------:R-:W-:-:S04]  /*0a80*/  DADD R26, R20, R26 ;  /* 0x00000000141a7229 */ /* 0x000fc8000000001a */
[----:B------:R-:W-:-:S08]  /*0a90*/  DFMA R10, R18, R24, R10 ;  /* 0x00000018120a722b */ /* 0x000fd0000000000a */
[----:B------:R-:W-:-:S08]  /*0aa0*/  DFMA R26, R26, R16, R10 ;  /* 0x000000101a1a722b */ /* 0x000fd0000000000a */
[----:B------:R-:W-:-:S08]  /*0ab0*/  DADD R16, R12, R26 ;  /* 0x000000000c107229 */ /* 0x000fd0000000001a */
[--C-:B------:R-:W-:Y:S02]  /*0ac0*/  DADD R10, R8, R16.reuse ;  /* 0x00000000080a7229 */ /* 0x100fe40000000010 */
[----:B------:R-:W-:-:S06]  /*0ad0*/  DADD R12, R12, -R16 ;  /* 0x000000000c0c7229 */ /* 0x000fcc0000000810 */
[----:B------:R-:W-:Y:S02]  /*0ae0*/  DADD R8, R8, -R10 ;  /* 0x0000000008087229 */ /* 0x000fe4000000080a */
[----:B------:R-:W-:-:S06]  /*0af0*/  DADD R12, R26, R12 ;  /* 0x000000001a0c7229 */ /* 0x000fcc000000000c */
[----:B------:R-:W-:-:S08]  /*0b00*/  DADD R8, R16, R8 ;  /* 0x0000000010087229 */ /* 0x000fd00000000008 */
[----:B------:R-:W-:-:S08]  /*0b10*/  DADD R8, R12, R8 ;  /* 0x000000000c087229 */ /* 0x000fd00000000008 */
[----:B------:R-:W-:Y:S02]  /*0b20*/  DADD R8, R14, R8 ;  /* 0x000000000e087229 */ /* 0x000fe40000000008 */
[----:B------:R-:W-:Y:S01]  /*0b30*/  DADD R14, R6, -UR4 ;  /* 0x80000004060e7e29 */ /* 0x000fe20008000000 */
[----:B------:R-:W-:Y:S01]  /*0b40*/  UMOV UR4, 0xfefa39ef ;  /* 0xfefa39ef00047882 */ /* 0x000fe20000000000 */
[----:B------:R-:W-:-:S04]  /*0b50*/  UMOV UR5, 0x3fe62e42 ;  /* 0x3fe62e4200057882 */ /* 0x000fc80000000000 */
[----:B------:R-:W-:-:S08]  /*0b60*/  DADD R12, R10, R8 ;  /* 0x000000000a0c7229 */ /* 0x000fd00000000008 */
[--C-:B------:R-:W-:Y:S01]  /*0b70*/  DFMA R6, R14, UR4, R12.reuse ;  /* 0x000000040e067c2b */ /* 0x100fe2000800000c */
[----:B------:R-:W0:Y:S01]  /*0b80*/  LDCU.64 UR4, c[0x0][0x390] ;  /* 0x00007200ff0477ac */ /* 0x000e220008000a00 */
[----:B------:R-:W-:-:S06]  /*0b90*/  DADD R10, R10, -R12 ;  /* 0x000000000a0a7229 */ /* 0x000fcc000000080c */
[----:B------:R-:W-:Y:S02]  /*0ba0*/  DFMA R16, R14, -UR10, R6 ;  /* 0x8000000a0e107c2b */ /* 0x000fe40008000006 */
[----:B------:R-:W-:-:S06]  /*0bb0*/  DADD R10, R8, R10 ;  /* 0x00000000080a7229 */ /* 0x000fcc000000000a */
[----:B------:R-:W-:Y:S01]  /*0bc0*/  DADD R16, -R12, R16 ;  /* 0x000000000c107229 */ /* 0x000fe20000000110 */
[----:B0-----:R-:W-:-:S04]  /*0bd0*/  USHF.L.U32 UR6, UR5, 0x1, URZ ;  /* 0x0000000105067899 */ /* 0x001fc800080006ff */
[----:B------:R-:W-:-:S03]  /*0be0*/  UISETP.GT.U32.AND UP0, UPT, UR6, -0x2000001, UPT ;  /* 0xfdffffff0600788c */ /* 0x000fc6000bf04070 */
[----:B------:R-:W-:-:S08]  /*0bf0*/  DADD R10, R10, -R16 ;  /* 0x000000000a0a7229 */ /* 0x000fd00000000810 */
[----:B------:R-:W-:Y:S01]  /*0c00*/  DFMA R10, R14, UR12, R10 ;  /* 0x0000000c0e0a7c2b */ /* 0x000fe2000800000a */
[----:B------:R-:W-:-:S07]  /*0c10*/  @UP0 ULOP3.LUT UR5, UR5, 0xff0fffff, URZ, 0xc0, !UPT ;  /* 0xff0fffff05050892 */ /* 0x000fce000f8ec0ff */
[----:B------:R-:W-:-:S08]  /*0c20*/  DADD R8, R6, R10 ;  /* 0x0000000006087229 */ /* 0x000fd0000000000a */
[----:B------:R-:W-:Y:S02]  /*0c30*/  DADD R12, R6, -R8 ;  /* 0x00000000060c7229 */ /* 0x000fe40000000808 */
[----:B------:R-:W-:-:S06]  /*0c40*/  DMUL R6, R8, UR4 ;  /* 0x0000000408067c28 */ /* 0x000fcc0008000000 */
[----:B------:R-:W-:Y:S02]  /*0c50*/  DADD R12, R10, R12 ;  /* 0x000000000a0c7229 */ /* 0x000fe4000000000c */
[----:B------:R-:W-:Y:S01]  /*0c60*/  DFMA R8, R8, UR4, -R6 ;  /* 0x0000000408087c2b */ /* 0x000fe20008000806 */
[----:B------:R-:W-:Y:S02]  /*0c70*/  IMAD.MOV.U32 R10, RZ, RZ, 0x652b82fe ;  /* 0x652b82feff0a7424 */ /* 0x000fe400078e00ff */
[----:B------:R-:W-:-:S05]  /*0c80*/  IMAD.MOV.U32 R11, RZ, RZ, 0x3ff71547 ;  /* 0x3ff71547ff0b7424 */ /* 0x000fca00078e00ff */
[----:B------:R-:W-:Y:S01]  /*0c90*/  DFMA R12, R12, UR4, R8 ;  /* 0x000000040c0c7c2b */ /* 0x000fe20008000008 */
[----:B------:R-:W-:Y:S01]  /*0ca0*/  UMOV UR4, 0x3b39803f ;  /* 0x3b39803f00047882 */ /* 0x000fe20000000000 */
[----:B------:R-:W-:-:S06]  /*0cb0*/  UMOV UR5, 0x3c7abc9e ;  /* 0x3c7abc9e00057882 */ /* 0x000fcc0000000000 */
[----:B------:R-:W-:-:S08]  /*0cc0*/  DADD R8, R6, R12 ;  /* 0x0000000006087229 */ /* 0x000fd0000000000c */
[----:B------:R-:W-:Y:S02]  /*0cd0*/  DFMA R10, R8, R10, 6.75539944105574400000e+15 ;  /* 0x43380000080a742b */ /* 0x000fe4000000000a */
[----:B------:R-:W-:Y:S01]  /*0ce0*/  FSETP.GEU.AND P0, PT, |R9|, 4.1917929649353027344, PT ;  /* 0x4086232b0900780b */ /* 0x000fe20003f0e200 */
[----:B------:R-:W-:-:S05]  /*0cf0*/  DADD R6, R6, -R8 ;  /* 0x0000000006067229 */ /* 0x000fca0000000808 */
[----:B------:R-:W-:-:S03]  /*0d00*/  DADD R14, R10, -6.75539944105574400000e+15 ;  /* 0xc33800000a0e7429 */ /* 0x000fc60000000000 */
[----:B------:R-:W-:-:S05]  /*0d10*/  DADD R12, R12, R6 ;  /* 0x000000000c0c7229 */ /* 0x000fca0000000006 */
[----:B------:R-:W-:-:S08]  /*0d20*/  DFMA R16, R14, -UR10, R8 ;  /* 0x8000000a0e107c2b */ /* 0x000fd00008000008 */
[----:B------:R-:W-:Y:S01]  /*0d30*/  DFMA R14, R14, -UR4, R16 ;  /* 0x800000040e0e7c2b */ /* 0x000fe20008000010 */
[----:B------:R-:W-:Y:S01]  /*0d40*/  UMOV UR4, 0x69ce2bdf ;  /* 0x69ce2bdf00047882 */ /* 0x000fe20000000000 */
[----:B------:R-:W-:Y:S01]  /*0d50*/  IMAD.MOV.U32 R16, RZ, RZ, -0x35dec16 ;  /* 0xfca213eaff107424 */ /* 0x000fe200078e00ff */
[----:B------:R-:W-:Y:S01]  /*0d60*/  UMOV UR5, 0x3e5ade15 ;  /* 0x3e5ade1500057882 */ /* 0x000fe20000000000 */
[----:B------:R-:W-:-:S06]  /*0d70*/  IMAD.MOV.U32 R17, RZ, RZ, 0x3e928af3 ;  /* 0x3e928af3ff117424 */ /* 0x000fcc00078e00ff */
[----:B------:R-:W-:Y:S01]  /*0d80*/  DFMA R16, R14, UR4, R16 ;  /* 0x000000040e107c2b */ /* 0x000fe20008000010 */
        /* <DEDUP_REMOVED lines=24> */
[----:B------:R-:W-:-:S08]  /*0f10*/  DFMA R16, R14, R16, 1 ;  /* 0x3ff000000e10742b */ /* 0x000fd00000000010 */
[----:B------:R-:W-:-:S10]  /*0f20*/  DFMA R14, R14, R16, 1 ;  /* 0x3ff000000e0e742b */ /* 0x000fd40000000010 */
[----:B------:R-:W-:Y:S02]  /*0f30*/  IMAD R7, R10, 0x100000, R15 ;  /* 0x001000000a077824 */ /* 0x000fe400078e020f */
[----:B------:R-:W-:Y:S01]  /*0f40*/  IMAD.MOV.U32 R6, RZ, RZ, R14 ;  /* 0x000000ffff067224 */ /* 0x000fe200078e000e */
[----:B------:R-:W-:Y:S06]  /*0f50*/  @!P0 BRA `(.L_x_11) ;  /* 0x0000000000308947 */ /* 0x000fec0003800000 */
[----:B------:R-:W-:Y:S01]  /*0f60*/  FSETP.GEU.AND P2, PT, |R9|, 4.2275390625, PT ;  /* 0x408748000900780b */ /* 0x000fe20003f4e200 */
[C---:B------:R-:W-:Y:S02]  /*0f70*/  DADD R16, R8.reuse, +INF ;  /* 0x7ff0000008107429 */ /* 0x040fe40000000000 */
[----:B------:R-:W-:-:S08]  /*0f80*/  DSETP.GEU.AND P0, PT, R8, RZ, PT ;  /* 0x000000ff0800722a */ /* 0x000fd00003f0e000 */
[----:B------:R-:W-:Y:S02]  /*0f90*/  FSEL R7, R17, RZ, P0 ;  /* 0x000000ff11077208 */ /* 0x000fe40000000000 */
[----:B------:R-:W-:-:S04]  /*0fa0*/  @!P2 LEA.HI R6, R10, R10, RZ, 0x1 ;  /* 0x0000000a0a06a211 */ /* 0x000fc800078f08ff */
[----:B------:R-:W-:Y:S02]  /*0fb0*/  @!P2 SHF.R.S32.HI R9, RZ, 0x1, R6 ;  /* 0x00000001ff09a819 */ /* 0x000fe40000011406 */
[----:B------:R-:W-:-:S03]  /*0fc0*/  FSEL R6, R16, RZ, P0 ;  /* 0x000000ff10067208 */ /* 0x000fc60000000000 */
[----:B------:R-:W-:Y:S02]  /*0fd0*/  @!P2 IMAD.IADD R8, R10, 0x1, -R9 ;  /* 0x000000010a08a824 */ /* 0x000fe400078e0a09 */
[----:B------:R-:W-:-:S03]  /*0fe0*/  @!P2 IMAD R15, R9, 0x100000, R15 ;  /* 0x00100000090fa824 */ /* 0x000fc600078e020f */
[----:B------:R-:W-:Y:S01]  /*0ff0*/  @!P2 LEA R9, R8, 0x3ff00000, 0x14 ;  /* 0x3ff000000809a811 */ /* 0x000fe200078ea0ff */
[----:B------:R-:W-:-:S06]  /*1000*/  @!P2 IMAD.MOV.U32 R8, RZ, RZ, RZ ;  /* 0x000000ffff08a224 */ /* 0x000fcc00078e00ff */
[----:B------:R-:W-:-:S11]  /*1010*/  @!P2 DMUL R6, R14, R8 ;  /* 0x000000080e06a228 */ /* 0x000fd60000000000 */
.L_x_11:
[----:B------:R-:W-:Y:S02]  /*1020*/  DFMA R8, R12, R6, R6 ;  /* 0x000000060c08722b */ /* 0x000fe40000000006 */
[----:B------:R-:W-:-:S08]  /*1030*/  DSETP.NEU.AND P0, PT, |R6|, +INF , PT ;  /* 0x7ff000000600742a */ /* 0x000fd00003f0d200 */
[----:B------:R-:W-:Y:S01]  /*1040*/  FSEL R13, R6, R8, !P0 ;  /* 0x00000008060d7208 */ /* 0x000fe20004000000 */
[----:B------:R-:W-:Y:S01]  /*1050*/  IMAD.MOV.U32 R6, RZ, RZ, R0 ;  /* 0x000000ffff067224 */ /* 0x000fe200078e0000 */
[----:B------:R-:W-:Y:S01]  /*1060*/  FSEL R12, R7, R9, !P0 ;  /* 0x00000009070c7208 */ /* 0x000fe20004000000 */
[----:B------:R-:W-:-:S04]  /*1070*/  IMAD.MOV.U32 R7, RZ, RZ, 0x0 ;  /* 0x00000000ff077424 */ /* 0x000fc800078e00ff */
[----:B------:R-:W-:Y:S05]  /*1080*/  RET.REL.NODEC R6 `(power) ;  /* 0xffffffec06dc7950 */ /* 0x000fea0003c3ffff */
.L_x_12:
        /* <DEDUP_REMOVED lines=15> */
.L_x_14:


//--------------------- .text.scale               --------------------------
	.section	.text.scale,"ax",@progbits
	.align	128
        .global         scale
        .type           scale,@function
        .size           scale,(.L_x_19 - scale)
        .other          scale,@"STO_CUDA_ENTRY STV_DEFAULT"
scale:
.text.scale:
        /* <DEDUP_REMOVED lines=8> */
[----:B------:R-:W1:Y:S01]  /*0080*/  LDCU.64 UR4, c[0x0][0x358] ;  /* 0x00006b00ff0477ac */ /* 0x000e620008000a00 */
[----:B------:R-:W2:Y:S01]  /*0090*/  LDCU.64 UR6, c[0x0][0x390] ;  /* 0x00007200ff0677ac */ /* 0x000ea20008000a00 */
[----:B0-----:R-:W-:-:S05]  /*00a0*/  IMAD.WIDE R2, R5, 0x8, R2 ;  /* 0x0000000805027825 */ /* 0x001fca00078e0202 */
[----:B-1----:R-:W2:Y:S02]  /*00b0*/  LDG.E.64 R4, desc[UR4][R2.64] ;  /* 0x0000000402047981 */ /* 0x002ea4000c1e1b00 */
[----:B--2---:R-:W-:-:S07]  /*00c0*/  DMUL R4, R4, UR6 ;  /* 0x0000000604047c28 */ /* 0x004fce0008000000 */
[----:B------:R-:W-:Y:S01]  /*00d0*/  STG.E.64 desc[UR4][R2.64], R4 ;  /* 0x0000000402007986 */ /* 0x000fe2000c101b04 */
[----:B------:R-:W-:Y:S05]  /*00e0*/  EXIT ;  /* 0x000000000000794d */ /* 0x000fea0003800000 */
.L_x_13:
        /* <DEDUP_REMOVED lines=9> */
.L_x_19:


//--------------------- .nv.shared.vectorDot      --------------------------
	.section	.nv.shared.vectorDot,"aw",@nobits
	.sectionflags	@""
	.align	16
	.zero		1024


//--------------------- .nv.shared.reserved.0     --------------------------
	.section	.nv.shared.reserved.0,"aw",@nobits
	.weak		__nv_reservedSMEM_offset_0_alias
	.size		__nv_reservedSMEM_offset_0_alias, 0, 64
	.other		__nv_reservedSMEM_offset_0_alias,@"STO_CUDA_RESERVED_SHARED STV_DEFAULT"
__nv_reservedSMEM_offset_0_alias:
	.zero		0
	.zero		64


//--------------------- .nv.shared.multiply       --------------------------
	.section	.nv.shared.multiply,"aw",@nobits
	.sectionflags	@""
	.align	16
	.zero		1024


//--------------------- .nv.shared.innerProduct   --------------------------
	.section	.nv.shared.innerProduct,"aw",@nobits
	.sectionflags	@""
	.align	16
	.zero		1024


//--------------------- .nv.shared.power          --------------------------
	.section	.nv.shared.power,"aw",@nobits
	.sectionflags	@""
	.align	16
	.zero		1024


//--------------------- .nv.shared.scale          --------------------------
	.section	.nv.shared.scale,"aw",@nobits
	.sectionflags	@""
	.align	16
	.zero		1024


//--------------------- .nv.constant0.vectorDot   --------------------------
	.section	.nv.constant0.vectorDot,"a",@progbits
	.sectionflags	@""
	.align	4
.nv.constant0.vectorDot:
	.zero		928


//--------------------- .nv.constant0.multiply    --------------------------
	.section	.nv.constant0.multiply,"a",@progbits
	.sectionflags	@""
	.align	4
.nv.constant0.multiply:
	.zero		928


//--------------------- .nv.constant0.innerProduct --------------------------
	.section	.nv.constant0.innerProduct,"a",@progbits
	.sectionflags	@""
	.align	4
.nv.constant0.innerProduct:
	.zero		928


//--------------------- .nv.constant0.power       --------------------------
	.section	.nv.constant0.power,"a",@progbits
	.sectionflags	@""
	.align	4
.nv.constant0.power:
	.zero		920


//--------------------- .nv.constant0.scale       --------------------------
	.section	.nv.constant0.scale,"a",@progbits
	.sectionflags	@""
	.align	4
.nv.constant0.scale:
	.zero		920


//--------------------- SYMBOLS --------------------------

	.type		.nv.reservedSmem.offset0,@object
	.size		.nv.reservedSmem.offset0,0x4
	.type		.nv.reservedSmem.cap,@object
	.size		.nv.reservedSmem.cap,0x4
